def attn_fwd(
    Q,
    K,
    V,
    Out,
    Lse,
    sm_scale,
    stride_qz,
    stride_qh,
    stride_qm,
    stride_qk,
    stride_kz,
    stride_kh,
    stride_kn,
    stride_kk,
    stride_vz,
    stride_vh,
    stride_vn,
    stride_vk,
    stride_oz,
    stride_oh,
    stride_om,
    stride_ok,
    seqlen_q,
    seqlen_k,
    BLOCK_M: tl.constexpr,
    BLOCK_N: tl.constexpr,
    HEAD_DIM: tl.constexpr,
    CAUSAL: tl.constexpr,
):
    start_m = tl.program_id(0)
    off_hz = tl.program_id(1)
    q_off = off_hz * stride_qh
    k_off = off_hz * stride_kh
    v_off = off_hz * stride_vh
    offs_m = start_m * BLOCK_M + tl.arange(0, BLOCK_M)
    offs_d = tl.arange(0, HEAD_DIM)
    offs_n = tl.arange(0, BLOCK_N)
    q_ptrs = Q + q_off + offs_m[:, None] * stride_qm + offs_d[None, :] * stride_qk
    k_ptrs = K + k_off + offs_d[:, None] * stride_kk + offs_n[None, :] * stride_kn
    v_ptrs = V + v_off + offs_n[:, None] * stride_vn + offs_d[None, :] * stride_vk
    m_i = tl.full([BLOCK_M], float("-inf"), dtype=tl.float32)
    l_i = tl.zeros([BLOCK_M], dtype=tl.float32) + 1.0
    acc = tl.zeros([BLOCK_M, HEAD_DIM], dtype=tl.float32)
    q = tl.load(q_ptrs)
    acc, l_i, m_i = _attn_fwd_inner(
        acc,
        l_i,
        m_i,
        q,
        k_ptrs,
        v_ptrs,
        sm_scale,
        stride_kn,
        stride_vn,
        start_m,
        seqlen_k,
        BLOCK_M,
        BLOCK_N,
        HEAD_DIM,
        CAUSAL,
    )
    acc = acc / l_i[:, None]
    lse = m_i + tl.math.log2(l_i) / 1.4426950408889634
    o_ptrs = (
        Out
        + off_hz * stride_oh
        + offs_m[:, None] * stride_om
        + offs_d[None, :] * stride_ok
    )
    tl.store(o_ptrs, acc.to(Out.dtype.element_ty))
    tl.store(Lse + off_hz * seqlen_q + offs_m, lse)

# config = {"BLOCK_M": 32, "BLOCK_N": 16, "HEAD_DIM": 32, "arch": "sm_100", "causal": true, "dtype": "bf16", "num_stages": 3, "num_warps": 8}
# arch = sm_100


// ===== COMPILED SASS (sm_100a) =====

	.target	sm_100a

	.elftype	@"ET_EXEC"


//--------------------- .note.nv.tkinfo           --------------------------
	.section	.note.nv.tkinfo,"",@"SHT_NOTE"
	.sectionflags	@"SHF_NOTE_NV_TKINFO"
	.tkinfo
        /*0018*/ 	.word	0x00000081
        /*0030*/ 	.string	""
        /*0030*/ 	.string	"ptxas-blackwell"
        /*0030*/ 	.string	"Cuda compilation tools, release 12.9, V12.9.86"
        /*0030*/ 	.string	"Build cuda_12.9.r12.9/compiler.36037853_0"
        /*0030*/ 	.string	"-v  -suppress-debug-info  -lineinfo  -arch sm_100a "



//--------------------- .note.nv.cuver            --------------------------
	.section	.note.nv.cuver,"",@"SHT_NOTE"
	.sectionflags	@"SHF_NOTE_NV_CUVER"
        /*0018*/ 	.short	0x0001
        /*001a*/ 	.short	0x0064
        /*001c*/ 	.short	0x0001
        /*001e*/ 	.short	0x0000
        /*0020*/ 	.short	0x0001
        /*0022*/ 	.short	0x0000


//--------------------- .nv.info                  --------------------------
	.section	.nv.info,"",@"SHT_CUDA_INFO"
	.align	4


	//----- nvinfo : EIATTR_REGCOUNT
	.align		4
        /*0000*/ 	.byte	0x04, 0x2f
        /*0002*/ 	.short	(.L_2 - .L_1)
	.align		4
.L_1:
        /*0004*/ 	.word	index@(attn_fwd)
        /*0008*/ 	.word	0x00000040


	//----- nvinfo : EIATTR_FRAME_SIZE
	.align		4
.L_2:
        /*000c*/ 	.byte	0x04, 0x11
        /*000e*/ 	.short	(.L_4 - .L_3)
	.align		4
.L_3:
        /*0010*/ 	.word	index@(attn_fwd)
        /*0014*/ 	.word	0x00000000


	//----- nvinfo : EIATTR_MIN_STACK_SIZE
	.align		4
.L_4:
        /*0018*/ 	.byte	0x04, 0x12
        /*001a*/ 	.short	(.L_6 - .L_5)
	.align		4
.L_5:
        /*001c*/ 	.word	index@(attn_fwd)
        /*0020*/ 	.word	0x00000000
.L_6:


//--------------------- .nv.info.attn_fwd         --------------------------
	.section	.nv.info.attn_fwd,"",@"SHT_CUDA_INFO"
	.sectionflags	@""
	.align	4


	//----- nvinfo : EIATTR_CUDA_API_VERSION
	.align		4
        /*0000*/ 	.byte	0x04, 0x37
        /*0002*/ 	.short	(.L_8 - .L_7)
.L_7:
        /*0004*/ 	.word	0x00000081


	//----- nvinfo : EIATTR_KPARAM_INFO
	.align		4
.L_8:
        /*0008*/ 	.byte	0x04, 0x17
        /*000a*/ 	.short	(.L_10 - .L_9)
.L_9:
        /*000c*/ 	.word	0x00000000
        /*0010*/ 	.short	0x0019
        /*0012*/ 	.short	0x0080
        /*0014*/ 	.byte	0x00, 0xf4, 0x21, 0x00


	//----- nvinfo : EIATTR_KPARAM_INFO
	.align		4
.L_10:
        /*0018*/ 	.byte	0x04, 0x17
        /*001a*/ 	.short	(.L_12 - .L_11)
.L_11:
        /*001c*/ 	.word	0x00000000
        /*0020*/ 	.short	0x0018
        /*0022*/ 	.short	0x0078
        /*0024*/ 	.byte	0x00, 0xf4, 0x21, 0x00


	//----- nvinfo : EIATTR_KPARAM_INFO
	.align		4
.L_12:
        /*0028*/ 	.byte	0x04, 0x17
        /*002a*/ 	.short	(.L_14 - .L_13)
.L_13:
        /*002c*/ 	.word	0x00000000
        /*0030*/ 	.short	0x0017
        /*0032*/ 	.short	0x0070
        /*0034*/ 	.byte	0x00, 0xf0, 0x11, 0x00


	//----- nvinfo : EIATTR_KPARAM_INFO
	.align		4
.L_14:
        /*0038*/ 	.byte	0x04, 0x17
        /*003a*/ 	.short	(.L_16 - .L_15)
.L_15:
        /*003c*/ 	.word	0x00000000
        /*0040*/ 	.short	0x0016
        /*0042*/ 	.short	0x006c
        /*0044*/ 	.byte	0x00, 0xf0, 0x11, 0x00


	//----- nvinfo : EIATTR_KPARAM_INFO
	.align		4
.L_16:
        /*0048*/ 	.byte	0x04, 0x17
        /*004a*/ 	.short	(.L_18 - .L_17)
.L_17:
        /*004c*/ 	.word	0x00000000
        /*0050*/ 	.short	0x0015
        /*0052*/ 	.short	0x0068
        /*0054*/ 	.byte	0x00, 0xf0, 0x11, 0x00


	//----- nvinfo : EIATTR_KPARAM_INFO
	.align		4
.L_18:
        /*0058*/ 	.byte	0x04, 0x17
        /*005a*/ 	.short	(.L_20 - .L_19)
.L_19:
        /*005c*/ 	.word	0x00000000
        /*0060*/ 	.short	0x0014
        /*0062*/ 	.short	0x0064
        /*0064*/ 	.byte	0x00, 0xf0, 0x11, 0x00


	//----- nvinfo : EIATTR_KPARAM_INFO
	.align		4
.L_20:
        /*0068*/ 	.byte	0x04, 0x17
        /*006a*/ 	.short	(.L_22 - .L_21)
.L_21:
        /*006c*/ 	.word	0x00000000
        /*0070*/ 	.short	0x0013
        /*0072*/ 	.short	0x0060
        /*0074*/ 	.byte	0x00, 0xf0, 0x11, 0x00


	//----- nvinfo : EIATTR_KPARAM_INFO
	.align		4
.L_22:
        /*0078*/ 	.byte	0x04, 0x17
        /*007a*/ 	.short	(.L_24 - .L_23)
.L_23:
        /*007c*/ 	.word	0x00000000
        /*0080*/ 	.short	0x0012
        /*0082*/ 	.short	0x005c
        /*0084*/ 	.byte	0x00, 0xf0, 0x11, 0x00


	//----- nvinfo : EIATTR_KPARAM_INFO
	.align		4
.L_24:
        /*0088*/ 	.byte	0x04, 0x17
        /*008a*/ 	.short	(.L_26 - .L_25)
.L_25:
        /*008c*/ 	.word	0x00000000
        /*0090*/ 	.short	0x0011
        /*0092*/ 	.short	0x0058
        /*0094*/ 	.byte	0x00, 0xf0, 0x11, 0x00


	//----- nvinfo : EIATTR_KPARAM_INFO
	.align		4
.L_26:
        /*0098*/ 	.byte	0x04, 0x17
        /*009a*/ 	.short	(.L_28 - .L_27)
.L_27:
        /*009c*/ 	.word	0x00000000
        /*00a0*/ 	.short	0x0010
        /*00a2*/ 	.short	0x0054
        /*00a4*/ 	.byte	0x00, 0xf0, 0x11, 0x00


	//----- nvinfo : EIATTR_KPARAM_INFO
	.align		4
.L_28:
        /*00a8*/ 	.byte	0x04, 0x17
        /*00aa*/ 	.short	(.L_30 - .L_29)
.L_29:
        /*00ac*/ 	.word	0x00000000
        /*00b0*/ 	.short	0x000f
        /*00b2*/ 	.short	0x0050
        /*00b4*/ 	.byte	0x00, 0xf0, 0x11, 0x00


	//----- nvinfo : EIATTR_KPARAM_INFO
	.align		4
.L_30:
        /*00b8*/ 	.byte	0x04, 0x17
        /*00ba*/ 	.short	(.L_32 - .L_31)
.L_31:
        /*00bc*/ 	.word	0x00000000
        /*00c0*/ 	.short	0x000e
        /*00c2*/ 	.short	0x004c
        /*00c4*/ 	.byte	0x00, 0xf0, 0x11, 0x00


	//----- nvinfo : EIATTR_KPARAM_INFO
	.align		4
.L_32:
        /*00c8*/ 	.byte	0x04, 0x17
        /*00ca*/ 	.short	(.L_34 - .L_33)
.L_33:
        /*00cc*/ 	.word	0x00000000
        /*00d0*/ 	.short	0x000d
        /*00d2*/ 	.short	0x0048
        /*00d4*/ 	.byte	0x00, 0xf0, 0x11, 0x00


	//----- nvinfo : EIATTR_KPARAM_INFO
	.align		4
.L_34:
        /*00d8*/ 	.byte	0x04, 0x17
        /*00da*/ 	.short	(.L_36 - .L_35)
.L_35:
        /*00dc*/ 	.word	0x00000000
        /*00e0*/ 	.short	0x000c
        /*00e2*/ 	.short	0x0044
        /*00e4*/ 	.byte	0x00, 0xf0, 0x11, 0x00


	//----- nvinfo : EIATTR_KPARAM_INFO
	.align		4
.L_36:
        /*00e8*/ 	.byte	0x04, 0x17
        /*00ea*/ 	.short	(.L_38 - .L_37)
.L_37:
        /*00ec*/ 	.word	0x00000000
        /*00f0*/ 	.short	0x000b
        /*00f2*/ 	.short	0x0040
        /*00f4*/ 	.byte	0x00, 0xf0, 0x11, 0x00


	//----- nvinfo : EIATTR_KPARAM_INFO
	.align		4
.L_38:
        /*00f8*/ 	.byte	0x04, 0x17
        /*00fa*/ 	.short	(.L_40 - .L_39)
.L_39:
        /*00fc*/ 	.word	0x00000000
        /*0100*/ 	.short	0x000a
        /*0102*/ 	.short	0x003c
        /*0104*/ 	.byte	0x00, 0xf0, 0x11, 0x00


	//----- nvinfo : EIATTR_KPARAM_INFO
	.align		4
.L_40:
        /*0108*/ 	.byte	0x04, 0x17
        /*010a*/ 	.short	(.L_42 - .L_41)
.L_41:
        /*010c*/ 	.word	0x00000000
        /*0110*/ 	.short	0x0009
        /*0112*/ 	.short	0x0038
        /*0114*/ 	.byte	0x00, 0xf0, 0x11, 0x00


	//----- nvinfo : EIATTR_KPARAM_INFO
	.align		4
.L_42:
        /*0118*/ 	.byte	0x04, 0x17
        /*011a*/ 	.short	(.L_44 - .L_43)
.L_43:
        /*011c*/ 	.word	0x00000000
        /*0120*/ 	.short	0x0008
        /*0122*/ 	.short	0x0034
        /*0124*/ 	.byte	0x00, 0xf0, 0x11, 0x00


	//----- nvinfo : EIATTR_KPARAM_INFO
	.align		4
.L_44:
        /*0128*/ 	.byte	0x04, 0x17
        /*012a*/ 	.short	(.L_46 - .L_45)
.L_45:
        /*012c*/ 	.word	0x00000000
        /*0130*/ 	.short	0x0007
        /*0132*/ 	.short	0x0030
        /*0134*/ 	.byte	0x00, 0xf0, 0x11, 0x00


	//----- nvinfo : EIATTR_KPARAM_INFO
	.align		4
.L_46:
        /*0138*/ 	.byte	0x04, 0x17
        /*013a*/ 	.short	(.L_48 - .L_47)
.L_47:
        /*013c*/ 	.word	0x00000000
        /*0140*/ 	.short	0x0006
        /*0142*/ 	.short	0x002c
        /*0144*/ 	.byte	0x00, 0xf0, 0x11, 0x00


	//----- nvinfo : EIATTR_KPARAM_INFO
	.align		4
.L_48:
        /*0148*/ 	.byte	0x04, 0x17
        /*014a*/ 	.short	(.L_50 - .L_49)
.L_49:
        /*014c*/ 	.word	0x00000000
        /*0150*/ 	.short	0x0005
        /*0152*/ 	.short	0x0028
        /*0154*/ 	.byte	0x00, 0xf0, 0x11, 0x00


	//----- nvinfo : EIATTR_KPARAM_INFO
	.align		4
.L_50:
        /*0158*/ 	.byte	0x04, 0x17
        /*015a*/ 	.short	(.L_52 - .L_51)
.L_51:
        /*015c*/ 	.word	0x00000000
        /*0160*/ 	.short	0x0004
        /*0162*/ 	.short	0x0020
        /*0164*/ 	.byte	0x00, 0xf4, 0x21, 0x00


	//----- nvinfo : EIATTR_KPARAM_INFO
	.align		4
.L_52:
        /*0168*/ 	.byte	0x04, 0x17
        /*016a*/ 	.short	(.L_54 - .L_53)
.L_53:
        /*016c*/ 	.word	0x00000000
        /*0170*/ 	.short	0x0003
        /*0172*/ 	.short	0x0018
        /*0174*/ 	.byte	0x00, 0xf4, 0x21, 0x00


	//----- nvinfo : EIATTR_KPARAM_INFO
	.align		4
.L_54:
        /*0178*/ 	.byte	0x04, 0x17
        /*017a*/ 	.short	(.L_56 - .L_55)
.L_55:
        /*017c*/ 	.word	0x00000000
        /*0180*/ 	.short	0x0002
        /*0182*/ 	.short	0x0010
        /*0184*/ 	.byte	0x00, 0xf4, 0x21, 0x00


	//----- nvinfo : EIATTR_KPARAM_INFO
	.align		4
.L_56:
        /*0188*/ 	.byte	0x04, 0x17
        /*018a*/ 	.short	(.L_58 - .L_57)
.L_57:
        /*018c*/ 	.word	0x00000000
        /*0190*/ 	.short	0x0001
        /*0192*/ 	.short	0x0008
        /*0194*/ 	.byte	0x00, 0xf4, 0x21, 0x00


	//----- nvinfo : EIATTR_KPARAM_INFO
	.align		4
.L_58:
        /*0198*/ 	.byte	0x04, 0x17
        /*019a*/ 	.short	(.L_60 - .L_59)
.L_59:
        /*019c*/ 	.word	0x00000000
        /*01a0*/ 	.short	0x0000
        /*01a2*/ 	.short	0x0000
        /*01a4*/ 	.byte	0x00, 0xf4, 0x21, 0x00


	//----- nvinfo : EIATTR_SPARSE_MMA_MASK
	.align		4
.L_60:
        /*01a8*/ 	.byte	0x03, 0x50
        /*01aa*/ 	.short	0x0000


	//----- nvinfo : EIATTR_MAXREG_COUNT
	.align		4
        /*01ac*/ 	.byte	0x03, 0x1b
        /*01ae*/ 	.short	0x00ff


	//----- nvinfo : EIATTR_NUM_BARRIERS
	.align		4
        /*01b0*/ 	.byte	0x02, 0x4c
        /*01b2*/ 	.byte	0x01
	.zero		1


	//----- nvinfo : EIATTR_COOP_GROUP_MASK_REGIDS
	.align		4
        /*01b4*/ 	.byte	0x04, 0x29
        /*01b6*/ 	.short	(.L_62 - .L_61)


	//   ....[0]....
.L_61:
        /*01b8*/ 	.word	0xffffffff


	//   ....[1]....
        /*01bc*/ 	.word	0xffffffff


	//   ....[2]....
        /*01c0*/ 	.word	0xffffffff


	//   ....[3]....
        /*01c4*/ 	.word	0xffffffff


	//   ....[4]....
        /*01c8*/ 	.word	0xffffffff


	//   ....[5]....
        /*01cc*/ 	.word	0xffffffff


	//   ....[6]....
        /*01d0*/ 	.word	0xffffffff


	//   ....[7]....
        /*01d4*/ 	.word	0xffffffff


	//----- nvinfo : EIATTR_COOP_GROUP_INSTR_OFFSETS
	.align		4
.L_62:
        /*01d8*/ 	.byte	0x04, 0x28
        /*01da*/ 	.short	(.L_64 - .L_63)


	//   ....[0]....
.L_63:
        /*01dc*/ 	.word	0x00000d80


	//   ....[1]....
        /*01e0*/ 	.word	0x00000e10


	//   ....[2]....
        /*01e4*/ 	.word	0x00000e30


	//   ....[3]....
        /*01e8*/ 	.word	0x00000e50


	//   ....[4]....
        /*01ec*/ 	.word	0x000010f0


	//   ....[5]....
        /*01f0*/ 	.word	0x00001130


	//   ....[6]....
        /*01f4*/ 	.word	0x000012d0


	//   ....[7]....
        /*01f8*/ 	.word	0x000012e0


	//----- nvinfo : EIATTR_VRC_CTA_INIT_COUNT
	.align		4
.L_64:
        /*01fc*/ 	.byte	0x02, 0x4a
	.zero		1
	.zero		1


	//----- nvinfo : EIATTR_EXIT_INSTR_OFFSETS
	.align		4
        /*0200*/ 	.byte	0x04, 0x1c
        /*0202*/ 	.short	(.L_66 - .L_65)


	//   ....[0]....
.L_65:
        /*0204*/ 	.word	0x00002050


	//   ....[1]....
        /*0208*/ 	.word	0x00002080


	//----- nvinfo : EIATTR_REQNTID
	.align		4
.L_66:
        /*020c*/ 	.byte	0x04, 0x10
        /*020e*/ 	.short	(.L_68 - .L_67)
.L_67:
        /*0210*/ 	.word	0x00000100
        /*0214*/ 	.word	0x00000001
        /*0218*/ 	.word	0x00000001


	//----- nvinfo : EIATTR_CBANK_PARAM_SIZE
	.align		4
.L_68:
        /*021c*/ 	.byte	0x03, 0x19
        /*021e*/ 	.short	0x0088


	//----- nvinfo : EIATTR_PARAM_CBANK
	.align		4
        /*0220*/ 	.byte	0x04, 0x0a
        /*0222*/ 	.short	(.L_70 - .L_69)
	.align		4
.L_69:
        /*0224*/ 	.word	index@(.nv.constant0.attn_fwd)
        /*0228*/ 	.short	0x0380
        /*022a*/ 	.short	0x0088


	//----- nvinfo : EIATTR_SW_WAR
	.align		4
.L_70:
        /*022c*/ 	.byte	0x04, 0x36
        /*022e*/ 	.short	(.L_72 - .L_71)
.L_71:
        /*0230*/ 	.word	0x00000008
.L_72:


//--------------------- .nv.compat                --------------------------
	.section	.nv.compat,"",@"SHT_CUDA_COMPAT_INFO"
	.align	4
        /*0000*/ 	.byte	0x02, 0x02, 0x01, 0x00, 0x02, 0x05, 0x05, 0x00, 0x02, 0x03, 0x00, 0x00, 0x02, 0x06, 0x01, 0x00


//--------------------- .nv.callgraph             --------------------------
	.section	.nv.callgraph,"",@"SHT_CUDA_CALLGRAPH"
	.align	4
	.sectionentsize	8
	.align		4
        /*0000*/ 	.word	0x00000000
	.align		4
        /*0004*/ 	.word	0xffffffff
	.align		4
        /*0008*/ 	.word	0x00000000
	.align		4
        /*000c*/ 	.word	0xfffffffe
	.align		4
        /*0010*/ 	.word	0x00000000
	.align		4
        /*0014*/ 	.word	0xfffffffd
	.align		4
        /*0018*/ 	.word	0x00000000
	.align		4
        /*001c*/ 	.word	0xfffffffc


//--------------------- .nv.constant4             --------------------------
	.section	.nv.constant4,"a",@progbits
	.align	8
	.align		8
.nv.constant4:
        /*0000*/ 	.dword	_$_str


//--------------------- .text.attn_fwd            --------------------------
	.section	.text.attn_fwd,"ax",@progbits
	.align	128
        .global         attn_fwd
        .type           attn_fwd,@function
        .size           attn_fwd,(.L_x_3 - attn_fwd)
        .other          attn_fwd,@"STO_CUDA_ENTRY STV_DEFAULT"
attn_fwd:
.text.attn_fwd:
[----:B------:R-:W0:Y:S08]  /*0000*/  LDC R1, c[0x0][0x37c] ;  /* 0x0000df00ff017b82 */ /* 0x000e300000000800 */
[----:B------:R-:W1:Y:S01]  /*0010*/  S2UR UR8, SR_CTAID.X ;  /* 0x00000000000879c3 */ /* 0x000e620000002500 */
[----:B------:R-:W2:Y:S01]  /*0020*/  S2R R3, SR_TID.X ;  /* 0x0000000000037919 */ /* 0x000ea20000002100 */
[----:B------:R-:W3:Y:S01]  /*0030*/  LDCU.64 UR4, c[0x0][0x3b0] ;  /* 0x00007600ff0477ac */ /* 0x000ee20008000a00 */
[----:B------:R-:W4:Y:S05]  /*0040*/  LDCU.64 UR16, c[0x0][0x358] ;  /* 0x00006b00ff1077ac */ /* 0x000f2a0008000a00 */
[----:B------:R-:W3:Y:S08]  /*0050*/  S2UR UR10, SR_CTAID.Y ;  /* 0x00000000000a79c3 */ /* 0x000ef00000002600 */
[----:B------:R-:W5:Y:S01]  /*0060*/  LDC R11, c[0x0][0x3b8] ;  /* 0x0000ee00ff0b7b82 */ /* 0x000f620000000800 */
[----:B-1----:R-:W-:-:S07]  /*0070*/  USHF.L.U32 UR8, UR8, 0x5, URZ ;  /* 0x0000000508087899 */ /* 0x002fce00080006ff */
[----:B------:R-:W1:Y:S01]  /*0080*/  LDC.64 R8, c[0x0][0x380] ;  /* 0x0000e000ff087b82 */ /* 0x000e620000000a00 */
[----:B------:R-:W-:Y:S01]  /*0090*/  IMAD.U32 R0, RZ, RZ, UR8 ;  /* 0x00000008ff007e24 */ /* 0x000fe2000f8e00ff */
[----:B---3--:R-:W-:Y:S01]  /*00a0*/  UIMAD UR4, UR10, UR4, URZ ;  /* 0x000000040a0472a4 */ /* 0x008fe2000f8e02ff */
[----:B--2---:R-:W-:-:S03]  /*00b0*/  SHF.R.U32.HI R2, RZ, 0x5, R3 ;  /* 0x00000005ff027819 */ /* 0x004fc60000011603 */
[----:B------:R-:W-:Y:S01]  /*00c0*/  LOP3.LUT R47, R0, 0x1f, R3, 0xf8, !PT ;  /* 0x0000001f002f7812 */ /* 0x000fe200078ef803 */
[----:B------:R-:W-:Y:S01]  /*00d0*/  USHF.L.U32 UR6, UR4, 0x1, URZ ;  /* 0x0000000104067899 */ /* 0x000fe200080006ff */
[----:B------:R-:W-:Y:S02]  /*00e0*/  SGXT.U32 R0, R2, 0x3 ;  /* 0x000000030200781a */ /* 0x000fe40000000000 */
[----:B------:R-:W-:Y:S01]  /*00f0*/  LEA.HI R4, R3, 0x18, RZ, 0x1b ;  /* 0x0000001803047811 */ /* 0x000fe200078fd8ff */
[----:B------:R-:W-:Y:S01]  /*0100*/  IMAD R2, R47, UR5, RZ ;  /* 0x000000052f027c24 */ /* 0x000fe2000f8e02ff */
[----:B------:R-:W-:Y:S01]  /*0110*/  UIMAD.WIDE UR4, UR4, 0x2, URZ ;  /* 0x00000002040478a5 */ /* 0x000fe2000f8e02ff */
[----:B-----5:R-:W-:Y:S02]  /*0120*/  IMAD R6, R0, R11, RZ ;  /* 0x0000000b00067224 */ /* 0x020fe400078e02ff */
[C---:B------:R-:W-:Y:S02]  /*0130*/  IMAD.SHL.U32 R5, R2.reuse, 0x2, RZ ;  /* 0x0000000202057824 */ /* 0x040fe400078e00ff */
[----:B------:R-:W-:Y:S01]  /*0140*/  IMAD.HI R2, R2, 0x2, RZ ;  /* 0x0000000202027827 */ /* 0x000fe200078e02ff */
[----:B------:R-:W-:-:S02]  /*0150*/  LEA R7, R11, R6, 0x3 ;  /* 0x000000060b077211 */ /* 0x000fc400078e18ff */
[----:B-1----:R-:W-:Y:S01]  /*0160*/  IADD3 R12, P0, P1, R5, UR6, R8 ;  /* 0x00000006050c7c10 */ /* 0x002fe2000f91e008 */
[----:B------:R-:W-:Y:S02]  /*0170*/  IMAD R13, R4, R11, RZ ;  /* 0x0000000b040d7224 */ /* 0x000fe400078e02ff */
[----:B------:R-:W-:Y:S01]  /*0180*/  IMAD R11, R11, 0x8, R7 ;  /* 0x000000080b0b7824 */ /* 0x000fe200078e0207 */
[----:B------:R-:W-:Y:S02]  /*0190*/  IADD3.X R2, PT, PT, R2, UR5, R9, P0, P1 ;  /* 0x0000000502027c10 */ /* 0x000fe400087e2409 */
[-C--:B------:R-:W-:Y:S02]  /*01a0*/  LEA R4, P0, R6, R12.reuse, 0x1 ;  /* 0x0000000c06047211 */ /* 0x080fe400078008ff */
[-C--:B------:R-:W-:Y:S02]  /*01b0*/  LEA R8, P1, R7, R12.reuse, 0x1 ;  /* 0x0000000c07087211 */ /* 0x080fe400078208ff */
[----:B------:R-:W-:-:S02]  /*01c0*/  LEA R10, P2, R11, R12, 0x1 ;  /* 0x0000000c0b0a7211 */ /* 0x000fc400078408ff */
[----:B------:R-:W-:Y:S02]  /*01d0*/  LEA R12, P3, R13, R12, 0x1 ;  /* 0x0000000c0d0c7211 */ /* 0x000fe400078608ff */
[-C--:B------:R-:W-:Y:S02]  /*01e0*/  LEA.HI.X.SX32 R5, R6, R2.reuse, 0x1, P0 ;  /* 0x0000000206057211 */ /* 0x080fe400000f0eff */
[-C--:B------:R-:W-:Y:S02]  /*01f0*/  LEA.HI.X.SX32 R9, R7, R2.reuse, 0x1, P1 ;  /* 0x0000000207097211 */ /* 0x080fe400008f0eff */
[-C--:B------:R-:W-:Y:S02]  /*0200*/  LEA.HI.X.SX32 R11, R11, R2.reuse, 0x1, P2 ;  /* 0x000000020b0b7211 */ /* 0x080fe400010f0eff */
[----:B------:R-:W-:Y:S01]  /*0210*/  LEA.HI.X.SX32 R13, R13, R2, 0x1, P3 ;  /* 0x000000020d0d7211 */ /* 0x000fe200018f0eff */
[----:B----4-:R1:W2:Y:S04]  /*0220*/  LDG.E.U16 R5, desc[UR16][R4.64] ;  /* 0x0000001004057981 */ /* 0x0102a8000c1e1500 */
[----:B------:R-:W3:Y:S04]  /*0230*/  LDG.E.U16 R9, desc[UR16][R8.64] ;  /* 0x0000001008097981 */ /* 0x000ee8000c1e1500 */
[----:B------:R-:W4:Y:S04]  /*0240*/  LDG.E.U16 R11, desc[UR16][R10.64] ;  /* 0x000000100a0b7981 */ /* 0x000f28000c1e1500 */
[----:B------:R-:W5:Y:S01]  /*0250*/  LDG.E.U16 R13, desc[UR16][R12.64] ;  /* 0x000000100c0d7981 */ /* 0x000f62000c1e1500 */
[----:B------:R-:W0:Y:S01]  /*0260*/  S2UR UR9, SR_CgaCtaId ;  /* 0x00000000000979c3 */ /* 0x000e220000008800 */
[C---:B------:R-:W-:Y:S01]  /*0270*/  LOP3.LUT R2, R3.reuse, 0xc0, RZ, 0xc0, !PT ;  /* 0x000000c003027812 */ /* 0x040fe200078ec0ff */
[----:B------:R-:W-:Y:S01]  /*0280*/  UMOV UR4, 0x400 ;  /* 0x0000040000047882 */ /* 0x000fe20000000000 */
[----:B------:R-:W-:Y:S01]  /*0290*/  IMAD.SHL.U32 R6, R3, 0x2, RZ ;  /* 0x0000000203067824 */ /* 0x000fe200078e00ff */
[----:B------:R-:W-:Y:S01]  /*02a0*/  UIADD3 UR11, UPT, UPT, UR8, 0x20, URZ ;  /* 0x00000020080b7890 */ /* 0x000fe2000fffe0ff */
[----:B------:R-:W-:Y:S01]  /*02b0*/  SHF.R.U32.HI R7, RZ, 0x2, R2 ;  /* 0x00000002ff077819 */ /* 0x000fe20000011602 */
[----:B------:R-:W-:Y:S01]  /*02c0*/  IMAD.MOV.U32 R45, RZ, RZ, 0x3f800000 ;  /* 0x3f800000ff2d7424 */ /* 0x000fe200078e00ff */
[----:B------:R-:W-:Y:S01]  /*02d0*/  MOV R36, 0xff800000 ;  /* 0xff80000000247802 */ /* 0x000fe20000000f00 */
[----:B------:R-:W-:Y:S01]  /*02e0*/  UISETP.GE.AND UP0, UPT, UR11, 0x1, UPT ;  /* 0x000000010b00788c */ /* 0x000fe2000bf06270 */
[----:B------:R-:W-:Y:S01]  /*02f0*/  LOP3.LUT R46, R7, 0x1fe, R6, 0x78, !PT ;  /* 0x000001fe072e7812 */ /* 0x000fe200078e7806 */
[----:B------:R-:W-:Y:S01]  /*0300*/  IMAD.MOV.U32 R37, RZ, RZ, -0x800000 ;  /* 0xff800000ff257424 */ /* 0x000fe200078e00ff */
[----:B------:R-:W-:-:S02]  /*0310*/  MOV R44, 0x3f800000 ;  /* 0x3f800000002c7802 */ /* 0x000fc40000000f00 */
[----:B------:R-:W-:Y:S02]  /*0320*/  CS2R R28, SRZ ;  /* 0x00000000001c7805 */ /* 0x000fe4000001ff00 */
[----:B------:R-:W-:Y:S02]  /*0330*/  CS2R R30, SRZ ;  /* 0x00000000001e7805 */ /* 0x000fe4000001ff00 */
[----:B------:R-:W-:Y:S02]  /*0340*/  CS2R R16, SRZ ;  /* 0x0000000000107805 */ /* 0x000fe4000001ff00 */
[----:B------:R-:W-:Y:S02]  /*0350*/  CS2R R18, SRZ ;  /* 0x0000000000127805 */ /* 0x000fe4000001ff00 */
[----:B------:R-:W-:Y:S02]  /*0360*/  CS2R R20, SRZ ;  /* 0x0000000000147805 */ /* 0x000fe4000001ff00 */
[----:B------:R-:W-:-:S02]  /*0370*/  CS2R R22, SRZ ;  /* 0x0000000000167805 */ /* 0x000fc4000001ff00 */
[----:B------:R-:W-:Y:S02]  /*0380*/  CS2R R24, SRZ ;  /* 0x0000000000187805 */ /* 0x000fe4000001ff00 */
[----:B------:R-:W-:Y:S02]  /*0390*/  CS2R R26, SRZ ;  /* 0x00000000001a7805 */ /* 0x000fe4000001ff00 */
[C---:B------:R-:W-:Y:S02]  /*03a0*/  LOP3.LUT R7, R3.reuse, 0x1c, RZ, 0xc0, !PT ;  /* 0x0000001c03077812 */ /* 0x040fe400078ec0ff */
[C---:B------:R-:W-:Y:S01]  /*03b0*/  LOP3.LUT R2, R3.reuse, 0x20, RZ, 0xc0, !PT ;  /* 0x0000002003027812 */ /* 0x040fe200078ec0ff */
[----:B0-----:R-:W-:Y:S01]  /*03c0*/  ULEA UR9, UR9, UR4, 0x18 ;  /* 0x0000000409097291 */ /* 0x001fe2000f8ec0ff */
[----:B-1----:R-:W-:-:S08]  /*03d0*/  SHF.L.U32 R4, R3, 0x3, RZ ;  /* 0x0000000303047819 */ /* 0x002fd000000006ff */
[----:B--2---:R0:W-:Y:S04]  /*03e0*/  STS.U16 [R46+UR9], R5 ;  /* 0x000000052e007988 */ /* 0x0041e80008000409 */
[----:B---3--:R0:W-:Y:S04]  /*03f0*/  STS.U16 [R46+UR9+0x200], R9 ;  /* 0x000200092e007988 */ /* 0x0081e80008000409 */
[----:B----4-:R0:W-:Y:S04]  /*0400*/  STS.U16 [R46+UR9+0x400], R11 ;  /* 0x0004000b2e007988 */ /* 0x0101e80008000409 */
[----:B-----5:R0:W-:Y:S01]  /*0410*/  STS.U16 [R46+UR9+0x600], R13 ;  /* 0x0006000d2e007988 */ /* 0x0201e20008000409 */
[----:B------:R-:W-:Y:S05]  /*0420*/  BRA.U !UP0, `(.L_x_0) ;  /* 0x0000000d08cc7547 */ /* 0x000fea000b800000 */
[----:B------:R-:W1:Y:S01]  /*0430*/  LDCU.64 UR12, c[0x0][0x3c0] ;  /* 0x00007800ff0c77ac */ /* 0x000e620008000a00 */
[C---:B0-----:R-:W-:Y:S01]  /*0440*/  IMAD.SHL.U32 R5, R3.reuse, 0x40, RZ ;  /* 0x0000004003057824 */ /* 0x041fe200078e00ff */
[----:B------:R-:W-:Y:S01]  /*0450*/  SHF.R.U32.HI R10, RZ, 0x1, R2 ;  /* 0x00000001ff0a7819 */ /* 0x000fe20000011602 */
[----:B------:R-:W-:Y:S01]  /*0460*/  IMAD.MOV.U32 R49, RZ, RZ, -0x800000 ;  /* 0xff800000ff317424 */ /* 0x000fe200078e00ff */
[----:B------:R-:W0:Y:S01]  /*0470*/  LDCU.64 UR14, c[0x0][0x3d0] ;  /* 0x00007a00ff0e77ac */ /* 0x000e220008000a00 */
[----:B------:R-:W-:Y:S01]  /*0480*/  LOP3.LUT R2, R3, 0x1f, RZ, 0xc0, !PT ;  /* 0x0000001f03027812 */ /* 0x000fe200078ec0ff */
[----:B------:R-:W-:Y:S01]  /*0490*/  IMAD.MOV.U32 R44, RZ, RZ, 0x3f800000 ;  /* 0x3f800000ff2c7424 */ /* 0x000fe200078e00ff */
[----:B------:R-:W-:Y:S01]  /*04a0*/  LOP3.LUT R5, R5, 0x1c0, RZ, 0xc0, !PT ;  /* 0x000001c005057812 */ /* 0x000fe200078ec0ff */
[----:B------:R-:W2:Y:S01]  /*04b0*/  LDCU UR5, c[0x0][0x3c8] ;  /* 0x00007900ff0577ac */ /* 0x000ea20008000800 */
[----:B------:R-:W-:Y:S02]  /*04c0*/  LOP3.LUT R8, R6, 0x10, RZ, 0xc0, !PT ;  /* 0x0000001006087812 */ /* 0x000fe400078ec0ff */
[----:B------:R-:W-:-:S02]  /*04d0*/  CS2R R28, SRZ ;  /* 0x00000000001c7805 */ /* 0x000fc4000001ff00 */
[----:B------:R-:W-:Y:S01]  /*04e0*/  LOP3.LUT R11, R5, 0x30, R4, 0xf8, !PT ;  /* 0x00000030050b7812 */ /* 0x000fe200078ef804 */
[----:B------:R-:W3:Y:S01]  /*04f0*/  LDCU.64 UR18, c[0x0][0x388] ;  /* 0x00007100ff1277ac */ /* 0x000ee20008000a00 */
[C---:B------:R-:W-:Y:S02]  /*0500*/  LOP3.LUT R5, R3.reuse, 0xf, RZ, 0xc0, !PT ;  /* 0x0000000f03057812 */ /* 0x040fe400078ec0ff */
[----:B------:R-:W-:Y:S02]  /*0510*/  CS2R R30, SRZ ;  /* 0x00000000001e7805 */ /* 0x000fe4000001ff00 */
[----:B------:R-:W-:Y:S01]  /*0520*/  LOP3.LUT R9, R3, 0x10, RZ, 0xc0, !PT ;  /* 0x0000001003097812 */ /* 0x000fe200078ec0ff */
[----:B------:R-:W4:Y:S01]  /*0530*/  LDCU.64 UR20, c[0x0][0x390] ;  /* 0x00007200ff1477ac */ /* 0x000f220008000a00 */
[----:B------:R-:W-:Y:S01]  /*0540*/  LOP3.LUT R12, R8, 0x20, R3, 0xf8, !PT ;  /* 0x00000020080c7812 */ /* 0x000fe200078ef803 */
[----:B-1----:R-:W-:Y:S01]  /*0550*/  IMAD R0, R0, UR13, RZ ;  /* 0x0000000d00007c24 */ /* 0x002fe2000f8e02ff */
[----:B------:R-:W-:Y:S01]  /*0560*/  LEA R13, R9, UR9, 0x5 ;  /* 0x00000009090d7c11 */ /* 0x000fe2000f8e28ff */
[----:B------:R-:W-:Y:S01]  /*0570*/  UIMAD UR4, UR10, UR12, URZ ;  /* 0x0000000c0a0472a4 */ /* 0x000fe2000f8e02ff */
[----:B------:R-:W-:Y:S01]  /*0580*/  LOP3.LUT R12, R11, R12, RZ, 0x3c, !PT ;  /* 0x0000000c0b0c7212 */ /* 0x000fe200078e3cff */
[----:B0-----:R-:W-:Y:S01]  /*0590*/  UIMAD UR6, UR10, UR14, URZ ;  /* 0x0000000e0a0672a4 */ /* 0x001fe2000f8e02ff */
[----:B------:R-:W-:Y:S01]  /*05a0*/  IMAD R5, R5, UR15, RZ ;  /* 0x0000000f05057c24 */ /* 0x000fe2000f8e02ff */
[----:B------:R-:W-:Y:S01]  /*05b0*/  LEA.HI R7, R7, R10, RZ, 0x1e ;  /* 0x0000000a07077211 */ /* 0x000fe200078ff0ff */
[----:B------:R-:W-:Y:S01]  /*05c0*/  IMAD R14, R9, -0x10, R13 ;  /* 0xfffffff0090e7824 */ /* 0x000fe200078e020d */
[----:B------:R-:W-:Y:S01]  /*05d0*/  USHF.L.U32 UR7, UR6, 0x1, URZ ;  /* 0x0000000106077899 */ /* 0x000fe200080006ff */
[----:B--2---:R-:W-:Y:S01]  /*05e0*/  IMAD R4, R2, UR5, RZ ;  /* 0x0000000502047c24 */ /* 0x004fe2000f8e02ff */
[----:B------:R-:W-:Y:S01]  /*05f0*/  USHF.L.U32 UR5, UR4, 0x1, URZ ;  /* 0x0000000104057899 */ /* 0x000fe200080006ff */
[C---:B------:R-:W-:Y:S01]  /*0600*/  IMAD.SHL.U32 R8, R5.reuse, 0x2, RZ ;  /* 0x0000000205087824 */ /* 0x040fe200078e00ff */
[----:B------:R-:W-:Y:S01]  /*0610*/  SHF.R.S32.HI R10, RZ, 0x6, R3 ;  /* 0x00000006ff0a7819 */ /* 0x000fe20000011403 */
[----:B------:R-:W-:Y:S01]  /*0620*/  IMAD.HI R9, R5, 0x2, RZ ;  /* 0x0000000205097827 */ /* 0x000fe200078e02ff */
[----:B------:R-:W-:-:S02]  /*0630*/  SHF.L.U32 R2, R4, 0x1, RZ ;  /* 0x0000000104027819 */ /* 0x000fc400000006ff */
[----:B------:R-:W-:Y:S02]  /*0640*/  CS2R R18, SRZ ;  /* 0x0000000000127805 */ /* 0x000fe4000001ff00 */
[----:B------:R-:W-:Y:S01]  /*0650*/  MOV R59, UR5 ;  /* 0x00000005003b7c02 */ /* 0x000fe20008000f00 */
[----:B------:R-:W-:Y:S01]  /*0660*/  IMAD.U32 R15, RZ, RZ, UR7 ;  /* 0x00000007ff0f7e24 */ /* 0x000fe2000f8e00ff */
[----:B------:R-:W-:Y:S01]  /*0670*/  SHF.R.U32.HI R16, RZ, 0x4, R3 ;  /* 0x00000004ff107819 */ /* 0x000fe20000011603 */
[----:B------:R-:W-:Y:S01]  /*0680*/  UIMAD.WIDE UR6, UR6, 0x2, URZ ;  /* 0x00000002060678a5 */ /* 0x000fe2000f8e02ff */
[----:B---3--:R-:W-:Y:S01]  /*0690*/  IADD3 R59, P0, P1, R2, UR18, R59 ;  /* 0x00000012023b7c10 */ /* 0x008fe2000f91e03b */
[----:B------:R-:W-:Y:S01]  /*06a0*/  UIMAD.WIDE UR4, UR4, 0x2, URZ ;  /* 0x00000002040478a5 */ /* 0x000fe2000f8e02ff */
[----:B----4-:R-:W-:Y:S01]  /*06b0*/  IADD3 R54, P2, P3, R8, UR20, R15 ;  /* 0x0000001408367c10 */ /* 0x010fe2000fb5e00f */
[----:B------:R-:W-:Y:S01]  /*06c0*/  IMAD.HI R8, R4, 0x2, RZ ;  /* 0x0000000204087827 */ /* 0x000fe200078e02ff */
[----:B------:R-:W-:Y:S01]  /*06d0*/  IADD3 R2, PT, PT, R12, R13, RZ ;  /* 0x0000000d0c027210 */ /* 0x000fe20007ffe0ff */
[----:B------:R-:W0:Y:S01]  /*06e0*/  LDC R15, c[0x0][0x3d8] ;  /* 0x0000f600ff0f7b82 */ /* 0x000e220000000800 */
[----:B------:R-:W-:-:S02]  /*06f0*/  SHF.R.S32.HI R12, RZ, 0x2, R3 ;  /* 0x00000002ff0c7819 */ /* 0x000fc40000011403 */
[----:B------:R-:W-:Y:S02]  /*0700*/  CS2R R20, SRZ ;  /* 0x0000000000147805 */ /* 0x000fe4000001ff00 */
[----:B------:R-:W-:Y:S02]  /*0710*/  LOP3.LUT R3, R3, 0x3, RZ, 0xc0, !PT ;  /* 0x0000000303037812 */ /* 0x000fe400078ec0ff */
[----:B------:R-:W-:Y:S02]  /*0720*/  CS2R R22, SRZ ;  /* 0x0000000000167805 */ /* 0x000fe4000001ff00 */
[----:B------:R-:W-:Y:S02]  /*0730*/  SGXT R12, R12, 0x1 ;  /* 0x000000010c0c781a */ /* 0x000fe40000000200 */
[----:B------:R-:W-:Y:S02]  /*0740*/  CS2R R24, SRZ ;  /* 0x0000000000187805 */ /* 0x000fe4000001ff00 */
[----:B------:R-:W-:-:S02]  /*0750*/  SGXT R10, R10, 0x1 ;  /* 0x000000010a0a781a */ /* 0x000fc40000000200 */
[----:B------:R-:W-:Y:S02]  /*0760*/  CS2R R26, SRZ ;  /* 0x00000000001a7805 */ /* 0x000fe4000001ff00 */
[----:B------:R-:W-:Y:S01]  /*0770*/  LOP3.LUT R12, R12, 0x90, RZ, 0xc0, !PT ;  /* 0x000000900c0c7812 */ /* 0x000fe200078ec0ff */
[----:B------:R-:W-:Y:S01]  /*0780*/  UMOV UR6, URZ ;  /* 0x000000ff00067c82 */ /* 0x000fe20008000000 */
[----:B------:R-:W-:Y:S01]  /*0790*/  LOP3.LUT R4, R11, 0x30, R6, 0x78, !PT ;  /* 0x000000300b047812 */ /* 0x000fe200078e7806 */
[----:B------:R-:W1:Y:S01]  /*07a0*/  LDCU UR12, c[0x0][0x3a8] ;  /* 0x00007500ff0c77ac */ /* 0x000e620008000800 */
[----:B------:R-:W-:Y:S01]  /*07b0*/  LOP3.LUT R5, R10, 0x90, RZ, 0xc0, !PT ;  /* 0x000000900a057812 */ /* 0x000fe200078ec0ff */
[----:B------:R-:W-:Y:S01]  /*07c0*/  IMAD R11, R3, 0x20, R12 ;  /* 0x00000020030b7824 */ /* 0x000fe200078e020c */
[----:B------:R-:W-:Y:S01]  /*07d0*/  MOV R13, UR5 ;  /* 0x00000005000d7c02 */ /* 0x000fe20008000f00 */
[----:B------:R-:W-:Y:S01]  /*07e0*/  IMAD.U32 R12, RZ, RZ, UR7 ;  /* 0x00000007ff0c7e24 */ /* 0x000fe2000f8e00ff */
[--C-:B------:R-:W-:Y:S01]  /*07f0*/  LOP3.LUT R5, R5, 0x17e, R6.reuse, 0x78, !PT ;  /* 0x0000017e05057812 */ /* 0x100fe200078e7806 */
[----:B------:R-:W-:Y:S01]  /*0800*/  UMOV UR7, URZ ;  /* 0x000000ff00077c82 */ /* 0x000fe20008000000 */
[----:B------:R-:W-:Y:S01]  /*0810*/  LOP3.LUT R11, R11, 0x10, R6, 0x78, !PT ;  /* 0x000000100b0b7812 */ /* 0x000fe200078e7806 */
[----:B------:R-:W-:Y:S01]  /*0820*/  UMOV UR4, URZ ;  /* 0x000000ff00047c82 */ /* 0x000fe20008000000 */
[----:B------:R-:W-:Y:S01]  /*0830*/  SGXT.U32 R6, R16, 0x4 ;  /* 0x000000041006781a */ /* 0x000fe20000000000 */
[----:B------:R-:W-:Y:S01]  /*0840*/  UMOV UR5, URZ ;  /* 0x000000ff00057c82 */ /* 0x000fe20008000000 */
[----:B------:R-:W-:-:S02]  /*0850*/  IADD3.X R12, PT, PT, R9, UR21, R12, P2, P3 ;  /* 0x00000015090c7c10 */ /* 0x000fc400097e640c */
[----:B------:R-:W-:Y:S01]  /*0860*/  MOV R17, UR13 ;  /* 0x0000000d00117c02 */ /* 0x000fe20008000f00 */
[----:B0-----:R-:W-:Y:S01]  /*0870*/  IMAD R9, R6, R15, RZ ;  /* 0x0000000f06097224 */ /* 0x001fe200078e02ff */
[----:B------:R-:W-:Y:S01]  /*0880*/  IADD3.X R13, PT, PT, R8, UR19, R13, P0, P1 ;  /* 0x00000013080d7c10 */ /* 0x000fe200087e240d */
[----:B------:R-:W-:Y:S01]  /*0890*/  IMAD.IADD R6, R11, 0x1, R14 ;  /* 0x000000010b067824 */ /* 0x000fe200078e020e */
[----:B------:R-:W-:Y:S01]  /*08a0*/  LEA R8, R17, R0, 0x3 ;  /* 0x0000000011087211 */ /* 0x000fe200078e18ff */
[----:B------:R-:W-:Y:S01]  /*08b0*/  IMAD R10, R15, 0x10, R9 ;  /* 0x000000100f0a7824 */ /* 0x000fe200078e0209 */
[----:B------:R-:W-:Y:S02]  /*08c0*/  LEA R60, P0, R0, R59, 0x1 ;  /* 0x0000003b003c7211 */ /* 0x000fe400078008ff */
[----:B------:R-:W-:Y:S02]  /*08d0*/  CS2R R16, SRZ ;  /* 0x0000000000107805 */ /* 0x000fe4000001ff00 */
[----:B------:R-:W-:-:S02]  /*08e0*/  LEA R56, P2, R9, R54, 0x1 ;  /* 0x0000003609387211 */ /* 0x000fc400078408ff */
[----:B------:R-:W-:Y:S02]  /*08f0*/  IADD3 R7, PT, PT, R7, UR8, RZ ;  /* 0x0000000807077c10 */ /* 0x000fe4000fffe0ff */
[----:B------:R-:W-:Y:S02]  /*0900*/  LEA R58, P1, R8, R59, 0x1 ;  /* 0x0000003b083a7211 */ /* 0x000fe400078208ff */
[----:B------:R-:W-:Y:S02]  /*0910*/  LEA R54, P3, R10, R54, 0x1 ;  /* 0x000000360a367211 */ /* 0x000fe400078608ff */
[-C--:B------:R-:W-:Y:S01]  /*0920*/  LEA.HI.X.SX32 R61, R0, R13.reuse, 0x1, P0 ;  /* 0x0000000d003d7211 */ /* 0x080fe200000f0eff */
[----:B------:R-:W-:Y:S01]  /*0930*/  VIADD R0, R7, 0x8 ;  /* 0x0000000807007836 */ /* 0x000fe20000000000 */
[----:B------:R-:W-:Y:S02]  /*0940*/  LEA.HI.X.SX32 R59, R8, R13, 0x1, P1 ;  /* 0x0000000d083b7211 */ /* 0x000fe400008f0eff */
[----:B------:R-:W-:-:S02]  /*0950*/  LEA.HI.X.SX32 R57, R9, R12, 0x1, P2 ;  /* 0x0000000c09397211 */ /* 0x000fc400010f0eff */
[----:B------:R-:W-:Y:S02]  /*0960*/  LEA.HI.X.SX32 R55, R10, R12, 0x1, P3 ;  /* 0x0000000c0a377211 */ /* 0x000fe400018f0eff */
[----:B------:R-:W-:Y:S02]  /*0970*/  MOV R45, 0x3f800000 ;  /* 0x3f800000002d7802 */ /* 0x000fe40000000f00 */
[----:B-1----:R-:W-:-:S07]  /*0980*/  MOV R48, 0xff800000 ;  /* 0xff80000000307802 */ /* 0x002fce0000000f00 */
.L_x_1:
[----:B------:R-:W-:Y:S01]  /*0990*/  MOV R9, UR4 ;  /* 0x0000000400097c02 */ /* 0x000fe20008000f00 */
[----:B------:R-:W-:-:S04]  /*09a0*/  IMAD.U32 R11, RZ, RZ, UR4 ;  /* 0x00000004ff0b7e24 */ /* 0x000fc8000f8e00ff */
[----:B------:R-:W-:-:S04]  /*09b0*/  IMAD.WIDE R8, R9, 0x2, R60 ;  /* 0x0000000209087825 */ /* 0x000fc800078e023c */
[----:B------:R-:W-:Y:S02]  /*09c0*/  IMAD.WIDE R10, R11, 0x2, R58 ;  /* 0x000000020b0a7825 */ /* 0x000fe400078e023a */
[----:B------:R-:W2:Y:S04]  /*09d0*/  LDG.E.U16 R9, desc[UR16][R8.64] ;  /* 0x0000001008097981 */ /* 0x000ea8000c1e1500 */
[----:B------:R-:W3:Y:S01]  /*09e0*/  LDG.E.U16 R11, desc[UR16][R10.64] ;  /* 0x000000100a0b7981 */ /* 0x000ee2000c1e1500 */
[----:B------:R-:W-:Y:S01]  /*09f0*/  MOV R53, UR5 ;  /* 0x0000000500357c02 */ /* 0x000fe20008000f00 */
[----:B------:R-:W-:Y:S01]  /*0a00*/  IMAD.U32 R51, RZ, RZ, UR5 ;  /* 0x00000005ff337e24 */ /* 0x000fe2000f8e00ff */
[----:B------:R-:W-:Y:S03]  /*0a10*/  BAR.SYNC.DEFER_BLOCKING 0x0 ;  /* 0x0000000000007b1d */ /* 0x000fe60000010000 */
[----:B------:R-:W-:-:S04]  /*0a20*/  IMAD.WIDE R52, R53, 0x2, R56 ;  /* 0x0000000235347825 */ /* 0x000fc800078e0238 */
[----:B------:R-:W-:Y:S01]  /*0a30*/  IMAD.WIDE R50, R51, 0x2, R54 ;  /* 0x0000000233327825 */ /* 0x000fe200078e0236 */
[----:B--2---:R-:W-:Y:S04]  /*0a40*/  STS.U16 [R46+UR9+0x800], R9 ;  /* 0x000800092e007988 */ /* 0x004fe80008000409 */
[----:B---3--:R-:W-:Y:S01]  /*0a50*/  STS.U16 [R46+UR9+0xa00], R11 ;  /* 0x000a000b2e007988 */ /* 0x008fe20008000409 */
[----:B------:R-:W-:Y:S06]  /*0a60*/  BAR.SYNC.DEFER_BLOCKING 0x0 ;  /* 0x0000000000007b1d */ /* 0x000fec0000010000 */
[----:B------:R-:W2:Y:S04]  /*0a70*/  LDG.E.U16 R52, desc[UR16][R52.64] ;  /* 0x0000001034347981 */ /* 0x000ea8000c1e1500 */
[----:B------:R-:W3:Y:S01]  /*0a80*/  LDG.E.U16 R50, desc[UR16][R50.64] ;  /* 0x0000001032327981 */ /* 0x000ee2000c1e1500 */
[----:B------:R-:W-:-:S02]  /*0a90*/  ULEA UR5, UR15, UR5, 0x4 ;  /* 0x000000050f057291 */ /* 0x000fc4000f8e20ff */
[----:B------:R-:W-:Y:S01]  /*0aa0*/  ULEA UR4, UR13, UR4, 0x4 ;  /* 0x000000040d047291 */ /* 0x000fe2000f8e20ff */
[----:B------:R-:W-:Y:S04]  /*0ab0*/  LDSM.16.MT88.4 R40, [R2] ;  /* 0x000000000228783b */ /* 0x000fe80000004200 */
[----:B------:R-:W0:Y:S04]  /*0ac0*/  LDSM.16.M88.4 R12, [R4+UR9+0x800] ;  /* 0x00080009040c783b */ /* 0x000e280008000200 */
[----:B------:R-:W1:Y:S04]  /*0ad0*/  LDSM.16.M88.4 R8, [R4+UR9+0xa00] ;  /* 0x000a00090408783b */ /* 0x000e680008000200 */
[----:B------:R-:W4:Y:S01]  /*0ae0*/  LDSM.16.MT88.4 R32, [R2+0x400] ;  /* 0x000400000220783b */ /* 0x000f220000004200 */
[----:B------:R-:W-:Y:S01]  /*0af0*/  BAR.SYNC.DEFER_BLOCKING 0x0 ;  /* 0x0000000000007b1d */ /* 0x000fe20000010000 */
[C---:B0-----:R-:W-:Y:S08]  /*0b00*/  HMMA.16816.F32.BF16 R36, R40.reuse, R12, RZ ;  /* 0x0000000c2824723c */ /* 0x041ff000000418ff */
[----:B-1----:R-:W-:-:S12]  /*0b10*/  HMMA.16816.F32.BF16 R40, R40, R8, RZ ;  /* 0x000000082828723c */ /* 0x002fd800000418ff */
[C---:B----4-:R-:W-:Y:S08]  /*0b20*/  HMMA.16816.F32.BF16 R36, R32.reuse, R14, R36 ;  /* 0x0000000e2024723c */ /* 0x050ff00000041824 */
[----:B------:R-:W-:Y:S01]  /*0b30*/  HMMA.16816.F32.BF16 R40, R32, R10, R40 ;  /* 0x0000000a2028723c */ /* 0x000fe20000041828 */
[----:B------:R-:W-:Y:S01]  /*0b40*/  LEA R10, P0, R3, UR6, 0x1 ;  /* 0x00000006030a7c11 */ /* 0x000fe2000f8008ff */
[----:B------:R-:W-:-:S03]  /*0b50*/  UIADD3 UR6, UP0, UPT, UR6, 0x10, URZ ;  /* 0x0000001006067890 */ /* 0x000fc6000ff1e0ff */
[----:B------:R-:W-:Y:S02]  /*0b60*/  IADD3 R8, P2, PT, R10, 0x8, RZ ;  /* 0x000000080a087810 */ /* 0x000fe40007f5e0ff */
[----:B------:R-:W-:Y:S01]  /*0b70*/  IADD3.X R12, PT, PT, RZ, UR7, RZ, P0, !PT ;  /* 0x00000007ff0c7c10 */ /* 0x000fe200087fe4ff */
[----:B------:R-:W-:Y:S01]  /*0b80*/  UIADD3.X UR7, UPT, UPT, URZ, UR7, URZ, UP0, !UPT ;  /* 0x00000007ff077290 */ /* 0x000fe200087fe4ff */
[-C--:B------:R-:W-:Y:S01]  /*0b90*/  ISETP.GT.U32.AND P1, PT, R8, R7.reuse, PT ;  /* 0x000000070800720c */ /* 0x080fe20003f24070 */
[----:B------:R-:W-:Y:S01]  /*0ba0*/  UISETP.GE.U32.AND UP0, UPT, UR6, UR11, UPT ;  /* 0x0000000b0600728c */ /* 0x000fe2000bf06070 */
[CC--:B------:R-:W-:Y:S01]  /*0bb0*/  ISETP.GT.U32.AND P0, PT, R10.reuse, R7.reuse, PT ;  /* 0x000000070a00720c */ /* 0x0c0fe20003f04070 */
[----:B------:R-:W-:Y:S01]  /*0bc0*/  IMAD.X R8, RZ, RZ, R12, P2 ;  /* 0x000000ffff087224 */ /* 0x000fe200010e060c */
[CC--:B------:R-:W-:Y:S01]  /*0bd0*/  ISETP.GE.U32.AND P3, PT, R10.reuse, R7.reuse, PT ;  /* 0x000000070a00720c */ /* 0x0c0fe20003f66070 */
[----:B------:R-:W-:Y:S01]  /*0be0*/  FMUL R13, R37, UR12 ;  /* 0x0000000c250d7c20 */ /* 0x000fe20008400000 */
[----:B------:R-:W-:Y:S01]  /*0bf0*/  IADD3 R14, P2, PT, R10, 0x9, RZ ;  /* 0x000000090a0e7810 */ /* 0x000fe20007f5e0ff */
[----:B------:R-:W-:Y:S01]  /*0c00*/  FMUL R15, R38, UR12 ;  /* 0x0000000c260f7c20 */ /* 0x000fe20008400000 */
[----:B------:R-:W-:Y:S01]  /*0c10*/  ISETP.GT.U32.AND.EX P1, PT, R8, RZ, PT, P1 ;  /* 0x000000ff0800720c */ /* 0x000fe20003f24110 */
[----:B------:R-:W-:Y:S01]  /*0c20*/  FMUL R8, R36, UR12 ;  /* 0x0000000c24087c20 */ /* 0x000fe20008400000 */
[----:B------:R-:W-:Y:S01]  /*0c30*/  FMUL R9, R40, UR12 ;  /* 0x0000000c28097c20 */ /* 0x000fe20008400000 */
[C---:B------:R-:W-:Y:S01]  /*0c40*/  ISETP.GT.U32.AND.EX P0, PT, R12.reuse, RZ, PT, P0 ;  /* 0x000000ff0c00720c */ /* 0x040fe20003f04100 */
[----:B------:R-:W-:Y:S01]  /*0c50*/  FMUL R11, R41, UR12 ;  /* 0x0000000c290b7c20 */ /* 0x000fe20008400000 */
[----:B------:R-:W-:Y:S01]  /*0c60*/  ISETP.GE.U32.AND.EX P3, PT, R12, RZ, PT, P3 ;  /* 0x000000ff0c00720c */ /* 0x000fe20003f66130 */
[----:B------:R-:W-:Y:S01]  /*0c70*/  UISETP.GE.U32.AND.EX UP0, UPT, UR7, URZ, UPT, UP0 ;  /* 0x000000ff0700728c */ /* 0x000fe2000bf06100 */
[----:B------:R-:W-:-:S02]  /*0c80*/  ISETP.GT.U32.AND P4, PT, R14, R7, PT ;  /* 0x000000070e00720c */ /* 0x000fc40003f84070 */
[----:B------:R-:W-:Y:S02]  /*0c90*/  IADD3.X R32, PT, PT, RZ, R12, RZ, P2, !PT ;  /* 0x0000000cff207210 */ /* 0x000fe400017fe4ff */
[----:B------:R-:W-:Y:S02]  /*0ca0*/  FSEL R9, R9, -INF , !P1 ;  /* 0xff80000009097808 */ /* 0x000fe40004800000 */
[----:B------:R-:W-:Y:S02]  /*0cb0*/  ISETP.GT.U32.AND.EX P2, PT, R32, RZ, PT, P4 ;  /* 0x000000ff2000720c */ /* 0x000fe40003f44140 */
[----:B------:R-:W-:Y:S02]  /*0cc0*/  FSEL R8, R8, -INF , !P0 ;  /* 0xff80000008087808 */ /* 0x000fe40004000000 */
[----:B------:R-:W-:Y:S02]  /*0cd0*/  FSEL R13, R13, -INF , !P3 ;  /* 0xff8000000d0d7808 */ /* 0x000fe40005800000 */
[----:B------:R-:W-:-:S02]  /*0ce0*/  ISETP.GT.U32.AND P1, PT, R10, R0, PT ;  /* 0x000000000a00720c */ /* 0x000fc40003f24070 */
[----:B------:R-:W-:Y:S02]  /*0cf0*/  FSEL R11, R11, -INF , !P2 ;  /* 0xff8000000b0b7808 */ /* 0x000fe40005000000 */
[----:B------:R-:W-:Y:S02]  /*0d00*/  FMNMX3 R34, R8, R13, R9, !PT ;  /* 0x0000000d08227276 */ /* 0x000fe40007800009 */
[----:B------:R-:W-:Y:S02]  /*0d10*/  ISETP.GE.U32.AND P3, PT, R10, R0, PT ;  /* 0x000000000a00720c */ /* 0x000fe40003f66070 */
[C---:B------:R-:W-:Y:S02]  /*0d20*/  ISETP.GT.U32.AND.EX P1, PT, R12.reuse, RZ, PT, P1 ;  /* 0x000000ff0c00720c */ /* 0x040fe40003f24110 */
[----:B------:R-:W-:Y:S01]  /*0d30*/  FMNMX R10, R11, R34, !PT ;  /* 0x000000220b0a7209 */ /* 0x000fe20007800000 */
[----:B------:R-:W-:Y:S01]  /*0d40*/  FMUL R34, R39, UR12 ;  /* 0x0000000c27227c20 */ /* 0x000fe20008400000 */
[----:B------:R-:W-:Y:S01]  /*0d50*/  ISETP.GE.U32.AND.EX P3, PT, R12, RZ, PT, P3 ;  /* 0x000000ff0c00720c */ /* 0x000fe20003f66130 */
[----:B------:R-:W-:Y:S01]  /*0d60*/  FMUL R12, R42, UR12 ;  /* 0x0000000c2a0c7c20 */ /* 0x000fe20008400000 */
[----:B------:R-:W-:Y:S01]  /*0d70*/  ISETP.GT.U32.AND P2, PT, R14, R0, PT ;  /* 0x000000000e00720c */ /* 0x000fe20003f44070 */
[----:B------:R-:W0:Y:S01]  /*0d80*/  SHFL.BFLY PT, R35, R10, 0x2, 0x1f ;  /* 0x0c401f000a237f89 */ /* 0x000e2200000e0000 */
[----:B------:R-:W-:-:S02]  /*0d90*/  FSEL R15, R15, -INF , !P1 ;  /* 0xff8000000f0f7808 */ /* 0x000fc40004800000 */
[----:B------:R-:W-:Y:S01]  /*0da0*/  ISETP.GT.U32.AND.EX P2, PT, R32, RZ, PT, P2 ;  /* 0x000000ff2000720c */ /* 0x000fe20003f44120 */
[----:B------:R-:W-:Y:S01]  /*0db0*/  FMUL R32, R43, UR12 ;  /* 0x0000000c2b207c20 */ /* 0x000fe20008400000 */
[----:B------:R-:W-:Y:S02]  /*0dc0*/  FSEL R12, R12, -INF , !P0 ;  /* 0xff8000000c0c7808 */ /* 0x000fe40004000000 */
[----:B------:R-:W-:Y:S02]  /*0dd0*/  FSEL R34, R34, -INF , !P3 ;  /* 0xff80000022227808 */ /* 0x000fe40005800000 */
[----:B------:R-:W-:Y:S02]  /*0de0*/  FSEL R32, R32, -INF , !P2 ;  /* 0xff80000020207808 */ /* 0x000fe40005000000 */
[----:B------:R-:W-:-:S04]  /*0df0*/  FMNMX3 R33, R15, R34, R12, !PT ;  /* 0x000000220f217276 */ /* 0x000fc8000780000c */
[----:B------:R-:W-:-:S05]  /*0e00*/  FMNMX R33, R32, R33, !PT ;  /* 0x0000002120217209 */ /* 0x000fca0007800000 */
[----:B------:R-:W1:Y:S01]  /*0e10*/  SHFL.BFLY PT, R14, R33, 0x2, 0x1f ;  /* 0x0c401f00210e7f89 */ /* 0x000e6200000e0000 */
[----:B0-----:R-:W-:-:S05]  /*0e20*/  FMNMX R10, R10, R35, !PT ;  /* 0x000000230a0a7209 */ /* 0x001fca0007800000 */
[----:B------:R-:W0:Y:S01]  /*0e30*/  SHFL.BFLY PT, R36, R10, 0x1, 0x1f ;  /* 0x0c201f000a247f89 */ /* 0x000e2200000e0000 */
[----:B-1----:R-:W-:-:S05]  /*0e40*/  FMNMX R35, R33, R14, !PT ;  /* 0x0000000e21237209 */ /* 0x002fca0007800000 */
[----:B------:R-:W1:Y:S01]  /*0e50*/  SHFL.BFLY PT, R37, R35, 0x1, 0x1f ;  /* 0x0c201f0023257f89 */ /* 0x000e6200000e0000 */
[----:B0-----:R-:W-:-:S05]  /*0e60*/  FMNMX3 R36, R10, R36, R49, !PT ;  /* 0x000000240a247276 */ /* 0x001fca0007800031 */
[--C-:B------:R-:W-:Y:S01]  /*0e70*/  FADD R9, R9, -R36.reuse ;  /* 0x8000002409097221 */ /* 0x100fe20000000000 */
[--C-:B------:R-:W-:Y:S01]  /*0e80*/  FADD R8, R8, -R36.reuse ;  /* 0x8000002408087221 */ /* 0x100fe20000000000 */
[--C-:B------:R-:W-:Y:S01]  /*0e90*/  FADD R13, R13, -R36.reuse ;  /* 0x800000240d0d7221 */ /* 0x100fe20000000000 */
[----:B------:R-:W-:Y:S01]  /*0ea0*/  FADD R11, R11, -R36 ;  /* 0x800000240b0b7221 */ /* 0x000fe20000000000 */
[----:B------:R-:W-:Y:S01]  /*0eb0*/  FMUL R14, R9, 1.4426950216293334961 ;  /* 0x3fb8aa3b090e7820 */ /* 0x000fe20000400000 */
[----:B------:R-:W-:Y:S01]  /*0ec0*/  FMUL R8, R8, 1.4426950216293334961 ;  /* 0x3fb8aa3b08087820 */ /* 0x000fe20000400000 */
[----:B------:R-:W-:Y:S01]  /*0ed0*/  FMUL R13, R13, 1.4426950216293334961 ;  /* 0x3fb8aa3b0d0d7820 */ /* 0x000fe20000400000 */
[----:B------:R-:W-:-:S03]  /*0ee0*/  FMUL R9, R11, 1.4426950216293334961 ;  /* 0x3fb8aa3b0b097820 */ /* 0x000fc60000400000 */
[----:B------:R-:W-:Y:S01]  /*0ef0*/  MUFU.EX2 R14, R14 ;  /* 0x0000000e000e7308 */ /* 0x000fe20000000800 */
[----:B-1----:R-:W-:-:S07]  /*0f00*/  FMNMX3 R37, R35, R37, R48, !PT ;  /* 0x0000002523257276 */ /* 0x002fce0007800030 */
[----:B------:R-:W-:Y:S01]  /*0f10*/  MUFU.EX2 R8, R8 ;  /* 0x0000000800087308 */ /* 0x000fe20000000800 */
[--C-:B------:R-:W-:Y:S01]  /*0f20*/  FADD R15, R15, -R37.reuse ;  /* 0x800000250f0f7221 */ /* 0x100fe20000000000 */
[--C-:B------:R-:W-:Y:S01]  /*0f30*/  FADD R34, R34, -R37.reuse ;  /* 0x8000002522227221 */ /* 0x100fe20000000000 */
[--C-:B------:R-:W-:Y:S02]  /*0f40*/  FADD R12, R12, -R37.reuse ;  /* 0x800000250c0c7221 */ /* 0x100fe40000000000 */
[----:B------:R-:W-:Y:S01]  /*0f50*/  FMUL R10, R15, 1.4426950216293334961 ;  /* 0x3fb8aa3b0f0a7820 */ /* 0x000fe20000400000 */
[----:B------:R-:W-:Y:S01]  /*0f60*/  FMUL R11, R34, 1.4426950216293334961 ;  /* 0x3fb8aa3b220b7820 */ /* 0x000fe20000400000 */
[----:B------:R-:W-:Y:S01]  /*0f70*/  FMUL R15, R12, 1.4426950216293334961 ;  /* 0x3fb8aa3b0c0f7820 */ /* 0x000fe20000400000 */
[----:B------:R-:W-:Y:S01]  /*0f80*/  FADD R12, R32, -R37 ;  /* 0x80000025200c7221 */ /* 0x000fe20000000000 */
[----:B------:R-:W0:Y:S03]  /*0f90*/  MUFU.EX2 R13, R13 ;  /* 0x0000000d000d7308 */ /* 0x000e260000000800 */
[----:B------:R-:W-:Y:S01]  /*0fa0*/  FMUL R40, R12, 1.4426950216293334961 ;  /* 0x3fb8aa3b0c287820 */ /* 0x000fe20000400000 */
[----:B------:R-:W-:Y:S01]  /*0fb0*/  FADD R12, -R36, R49 ;  /* 0x00000031240c7221 */ /* 0x000fe20000000100 */
[----:B------:R-:W-:-:S03]  /*0fc0*/  IMAD.MOV.U32 R49, RZ, RZ, R36 ;  /* 0x000000ffff317224 */ /* 0x000fc600078e0024 */
[----:B------:R-:W-:Y:S01]  /*0fd0*/  MUFU.EX2 R10, R10 ;  /* 0x0000000a000a7308 */ /* 0x000fe20000000800 */
[----:B------:R-:W-:Y:S01]  /*0fe0*/  FMUL R38, R12, 1.4426950216293334961 ;  /* 0x3fb8aa3b0c267820 */ /* 0x000fe20000400000 */
[----:B------:R-:W-:Y:S01]  /*0ff0*/  FADD R12, -R37, R48 ;  /* 0x00000030250c7221 */ /* 0x000fe20000000100 */
[----:B------:R-:W-:-:S03]  /*1000*/  MOV R48, R37 ;  /* 0x0000002500307202 */ /* 0x000fc60000000f00 */
[----:B------:R-:W-:Y:S02]  /*1010*/  FMUL R39, R12, 1.4426950216293334961 ;  /* 0x3fb8aa3b0c277820 */ /* 0x000fe40000400000 */
[----:B------:R-:W1:Y:S01]  /*1020*/  MUFU.EX2 R11, R11 ;  /* 0x0000000b000b7308 */ /* 0x000e620000000800 */
[----:B0-----:R-:W-:-:S04]  /*1030*/  FADD R41, R8, R13 ;  /* 0x0000000d08297221 */ /* 0x001fc80000000000 */
[----:B------:R-:W-:-:S03]  /*1040*/  FADD R42, R14, R41 ;  /* 0x000000290e2a7221 */ /* 0x000fc60000000000 */
[----:B------:R-:W0:Y:S08]  /*1050*/  MUFU.EX2 R15, R15 ;  /* 0x0000000f000f7308 */ /* 0x000e300000000800 */
[----:B------:R-:W4:Y:S01]  /*1060*/  MUFU.EX2 R9, R9 ;  /* 0x0000000900097308 */ /* 0x000f220000000800 */
[----:B-1----:R-:W-:-:S07]  /*1070*/  FADD R12, R10, R11 ;  /* 0x0000000b0a0c7221 */ /* 0x002fce0000000000 */
[----:B------:R-:W1:Y:S01]  /*1080*/  MUFU.EX2 R40, R40 ;  /* 0x0000002800287308 */ /* 0x000e620000000800 */
[----:B0-----:R-:W-:Y:S01]  /*1090*/  FADD R41, R15, R12 ;  /* 0x0000000c0f297221 */ /* 0x001fe20000000000 */
[----:B------:R-:W-:Y:S02]  /*10a0*/  F2FP.BF16.F32.PACK_AB R12, R13, R8 ;  /* 0x000000080d0c723e */ /* 0x000fe400000010ff */
[----:B------:R-:W-:-:S04]  /*10b0*/  F2FP.BF16.F32.PACK_AB R13, R11, R10 ;  /* 0x0000000a0b0d723e */ /* 0x000fc800000010ff */
[----:B------:R-:W0:Y:S01]  /*10c0*/  MUFU.EX2 R38, R38 ;  /* 0x0000002600267308 */ /* 0x000e220000000800 */
[C---:B----4-:R-:W-:Y:S01]  /*10d0*/  FADD R43, R9.reuse, R42 ;  /* 0x0000002a092b7221 */ /* 0x050fe20000000000 */
[----:B------:R-:W-:-:S04]  /*10e0*/  F2FP.BF16.F32.PACK_AB R14, R9, R14 ;  /* 0x0000000e090e723e */ /* 0x000fc800000010ff */
[----:B------:R-:W-:Y:S02]  /*10f0*/  SHFL.BFLY PT, R42, R43, 0x2, 0x1f ;  /* 0x0c401f002b2a7f89 */ /* 0x000fe400000e0000 */
[----:B------:R-:W4:Y:S01]  /*1100*/  MUFU.EX2 R39, R39 ;  /* 0x0000002700277308 */ /* 0x000f220000000800 */
[C---:B-1----:R-:W-:Y:S01]  /*1110*/  FADD R41, R40.reuse, R41 ;  /* 0x0000002928297221 */ /* 0x042fe20000000000 */
[----:B------:R-:W-:-:S04]  /*1120*/  F2FP.BF16.F32.PACK_AB R15, R40, R15 ;  /* 0x0000000f280f723e */ /* 0x000fc800000010ff */
[----:B------:R-:W-:Y:S01]  /*1130*/  SHFL.BFLY PT, R40, R41, 0x2, 0x1f ;  /* 0x0c401f0029287f89 */ /* 0x000fe200000e0000 */
[C---:B0-----:R-:W-:Y:S01]  /*1140*/  FMUL R28, R38.reuse, R28 ;  /* 0x0000001c261c7220 */ /* 0x041fe20000400000 */
[C---:B------:R-:W-:Y:S01]  /*1150*/  FMUL R29, R38.reuse, R29 ;  /* 0x0000001d261d7220 */ /* 0x040fe20000400000 */
[C---:B------:R-:W-:Y:S01]  /*1160*/  FMUL R16, R38.reuse, R16 ;  /* 0x0000001026107220 */ /* 0x040fe20000400000 */
[C---:B------:R-:W-:Y:S01]  /*1170*/  FMUL R17, R38.reuse, R17 ;  /* 0x0000001126117220 */ /* 0x040fe20000400000 */
[C---:B------:R-:W-:Y:S01]  /*1180*/  FMUL R20, R38.reuse, R20 ;  /* 0x0000001426147220 */ /* 0x040fe20000400000 */
[C---:B------:R-:W-:Y:S01]  /*1190*/  FMUL R21, R38.reuse, R21 ;  /* 0x0000001526157220 */ /* 0x040fe20000400000 */
[C---:B------:R-:W-:Y:S01]  /*11a0*/  FMUL R24, R38.reuse, R24 ;  /* 0x0000001826187220 */ /* 0x040fe20000400000 */
[----:B------:R-:W-:Y:S01]  /*11b0*/  FMUL R25, R38, R25 ;  /* 0x0000001926197220 */ /* 0x000fe20000400000 */
[C---:B----4-:R-:W-:Y:S01]  /*11c0*/  FMUL R30, R39.reuse, R30 ;  /* 0x0000001e271e7220 */ /* 0x050fe20000400000 */
[C---:B------:R-:W-:Y:S01]  /*11d0*/  FMUL R31, R39.reuse, R31 ;  /* 0x0000001f271f7220 */ /* 0x040fe20000400000 */
[C---:B------:R-:W-:Y:S01]  /*11e0*/  FMUL R18, R39.reuse, R18 ;  /* 0x0000001227127220 */ /* 0x040fe20000400000 */
[C---:B------:R-:W-:Y:S01]  /*11f0*/  FMUL R19, R39.reuse, R19 ;  /* 0x0000001327137220 */ /* 0x040fe20000400000 */
[C---:B------:R-:W-:Y:S01]  /*1200*/  FMUL R22, R39.reuse, R22 ;  /* 0x0000001627167220 */ /* 0x040fe20000400000 */
[C---:B------:R-:W-:Y:S01]  /*1210*/  FMUL R23, R39.reuse, R23 ;  /* 0x0000001727177220 */ /* 0x040fe20000400000 */
[C---:B------:R-:W-:Y:S01]  /*1220*/  FMUL R26, R39.reuse, R26 ;  /* 0x0000001a271a7220 */ /* 0x040fe20000400000 */
[----:B------:R-:W-:Y:S01]  /*1230*/  FMUL R27, R39, R27 ;  /* 0x0000001b271b7220 */ /* 0x000fe20000400000 */
[----:B--2---:R-:W-:Y:S04]  /*1240*/  STS.U16 [R5+UR9+0x800], R52 ;  /* 0x0008003405007988 */ /* 0x004fe80008000409 */
[----:B---3--:R-:W-:Y:S01]  /*1250*/  STS.U16 [R5+UR9+0xa00], R50 ;  /* 0x000a003205007988 */ /* 0x008fe20008000409 */
[----:B------:R-:W-:Y:S06]  /*1260*/  BAR.SYNC.DEFER_BLOCKING 0x0 ;  /* 0x0000000000007b1d */ /* 0x000fec0000010000 */
[----:B------:R-:W0:Y:S04]  /*1270*/  LDSM.16.M88.4 R32, [R6+0x800] ;  /* 0x000800000620783b */ /* 0x000e280000000200 */
[----:B------:R-:W1:Y:S01]  /*1280*/  LDSM.16.M88.4 R8, [R6+0xa00] ;  /* 0x000a00000608783b */ /* 0x000e620000000200 */
[----:B0-----:R-:W-:Y:S01]  /*1290*/  HMMA.16816.F32.BF16 R28, R12, R32, R28 ;  /* 0x000000200c1c723c */ /* 0x001fe2000004181c */
[----:B------:R-:W-:Y:S01]  /*12a0*/  FADD R33, R43, R42 ;  /* 0x0000002a2b217221 */ /* 0x000fe20000000000 */
[----:B------:R-:W-:-:S06]  /*12b0*/  FADD R32, R41, R40 ;  /* 0x0000002829207221 */ /* 0x000fcc0000000000 */
[C---:B------:R-:W-:Y:S01]  /*12c0*/  HMMA.16816.F32.BF16 R16, R12.reuse, R34, R16 ;  /* 0x000000220c10723c */ /* 0x040fe20000041810 */
[----:B------:R-:W0:Y:S04]  /*12d0*/  SHFL.BFLY PT, R34, R33, 0x1, 0x1f ;  /* 0x0c201f0021227f89 */ /* 0x000e2800000e0000 */
[----:B------:R-:W2:Y:S03]  /*12e0*/  SHFL.BFLY PT, R35, R32, 0x1, 0x1f ;  /* 0x0c201f0020237f89 */ /* 0x000ea600000e0000 */
[C---:B-1----:R-:W-:Y:S08]  /*12f0*/  HMMA.16816.F32.BF16 R20, R12.reuse, R8, R20 ;  /* 0x000000080c14723c */ /* 0x042ff00000041814 */
[----:B------:R-:W-:Y:S01]  /*1300*/  HMMA.16816.F32.BF16 R24, R12, R10, R24 ;  /* 0x0000000a0c18723c */ /* 0x000fe20000041818 */
[----:B0-----:R-:W-:Y:S01]  /*1310*/  FADD R33, R33, R34 ;  /* 0x0000002221217221 */ /* 0x001fe20000000000 */
[----:B--2---:R-:W-:-:S03]  /*1320*/  FADD R32, R32, R35 ;  /* 0x0000002320207221 */ /* 0x004fc60000000000 */
[----:B------:R-:W-:Y:S01]  /*1330*/  FFMA R45, R38, R45, R33 ;  /* 0x0000002d262d7223 */ /* 0x000fe20000000021 */
[----:B------:R-:W-:Y:S01]  /*1340*/  FFMA R44, R39, R44, R32 ;  /* 0x0000002c272c7223 */ /* 0x000fe20000000020 */
[----:B------:R-:W-:-:S13]  /*1350*/  BRA.U !UP0, `(.L_x_1) ;  /* 0xfffffff5088c7547 */ /* 0x000fda000b83ffff */
.L_x_0:
[----:B------:R-:W1:Y:S01]  /*1360*/  S2R R0, SR_TID.X ;  /* 0x0000000000007919 */ /* 0x000e620000002100 */
[----:B------:R-:W2:Y:S01]  /*1370*/  S2UR UR5, SR_CgaCtaId ;  /* 0x00000000000579c3 */ /* 0x000ea20000008800 */
[C---:B------:R-:W-:Y:S01]  /*1380*/  FSETP.GT.AND P0, PT, |R44|.reuse, 8.50705917302346158658e+37, PT ;  /* 0x7e8000002c00780b */ /* 0x040fe20003f04200 */
[----:B------:R-:W-:Y:S01]  /*1390*/  UMOV UR4, 0x400 ;  /* 0x0000040000047882 */ /* 0x000fe20000000000 */
[C---:B------:R-:W-:Y:S01]  /*13a0*/  FSETP.GEU.AND P4, PT, |R44|.reuse, 1.175494350822287508e-38, PT ;  /* 0x008000002c00780b */ /* 0x040fe20003f8e200 */
[----:B------:R-:W-:Y:S01]  /*13b0*/  IMAD.MOV.U32 R6, RZ, RZ, R18 ;  /* 0x000000ffff067224 */ /* 0x000fe200078e0012 */
[----:B------:R-:W-:Y:S01]  /*13c0*/  FSETP.GEU.AND P3, PT, R44, 1.175494350822287508e-38, PT ;  /* 0x008000002c00780b */ /* 0x000fe20003f6e000 */
[----:B------:R-:W-:Y:S01]  /*13d0*/  IMAD.MOV.U32 R8, RZ, RZ, R23 ;  /* 0x000000ffff087224 */ /* 0x000fe200078e0017 */
[C---:B------:R-:W-:Y:S01]  /*13e0*/  FSETP.GT.AND P1, PT, |R45|.reuse, 8.50705917302346158658e+37, PT ;  /* 0x7e8000002d00780b */ /* 0x040fe20003f24200 */
[----:B------:R-:W-:Y:S01]  /*13f0*/  BAR.SYNC.DEFER_BLOCKING 0x0 ;  /* 0x0000000000007b1d */ /* 0x000fe20000010000 */
[C---:B------:R-:W-:Y:S01]  /*1400*/  FSETP.GEU.AND P5, PT, |R45|.reuse, 1.175494350822287508e-38, PT ;  /* 0x008000002d00780b */ /* 0x040fe20003fae200 */
[----:B------:R-:W-:Y:S01]  /*1410*/  IMAD.MOV.U32 R14, RZ, RZ, 0x3dc6b27f ;  /* 0x3dc6b27fff0e7424 */ /* 0x000fe200078e00ff */
[----:B------:R-:W-:-:S02]  /*1420*/  FSETP.GEU.AND P2, PT, R45, 1.175494350822287508e-38, PT ;  /* 0x008000002d00780b */ /* 0x000fc40003f4e000 */
[----:B------:R-:W-:Y:S01]  /*1430*/  MOV R10, R19 ;  /* 0x00000013000a7202 */ /* 0x000fe20000000f00 */
[----:B------:R-:W-:Y:S01]  /*1440*/  @P0 FMUL R27, R27, 0.25 ;  /* 0x3e8000001b1b0820 */ /* 0x000fe20000400000 */
[----:B------:R-:W-:Y:S01]  /*1450*/  @P0 FMUL R6, R6, 0.25 ;  /* 0x3e80000006060820 */ /* 0x000fe20000400000 */
[----:B------:R-:W-:Y:S01]  /*1460*/  @P0 FMUL R8, R8, 0.25 ;  /* 0x3e80000008080820 */ /* 0x000fe20000400000 */
[----:B------:R-:W-:Y:S01]  /*1470*/  @P0 FMUL R30, R30, 0.25 ;  /* 0x3e8000001e1e0820 */ /* 0x000fe20000400000 */
[----:B------:R-:W-:Y:S01]  /*1480*/  @!P4 FMUL R27, R27, 16777216 ;  /* 0x4b8000001b1bc820 */ /* 0x000fe20000400000 */
[----:B------:R-:W-:Y:S01]  /*1490*/  @!P4 FMUL R6, R6, 16777216 ;  /* 0x4b8000000606c820 */ /* 0x000fe20000400000 */
[----:B------:R-:W-:Y:S01]  /*14a0*/  @!P4 FMUL R8, R8, 16777216 ;  /* 0x4b8000000808c820 */ /* 0x000fe20000400000 */
[----:B------:R-:W-:Y:S01]  /*14b0*/  @P0 FMUL R10, R10, 0.25 ;  /* 0x3e8000000a0a0820 */ /* 0x000fe20000400000 */
[----:B------:R-:W-:Y:S01]  /*14c0*/  @P1 FMUL R24, R24, 0.25 ;  /* 0x3e80000018181820 */ /* 0x000fe20000400000 */
[----:B------:R-:W-:Y:S01]  /*14d0*/  @P1 FMUL R21, R21, 0.25 ;  /* 0x3e80000015151820 */ /* 0x000fe20000400000 */
[----:B--2---:R-:W-:Y:S01]  /*14e0*/  ULEA UR6, UR5, UR4, 0x18 ;  /* 0x0000000405067291 */ /* 0x004fe2000f8ec0ff */
[----:B------:R-:W-:Y:S01]  /*14f0*/  @P1 FMUL R20, R20, 0.25 ;  /* 0x3e80000014141820 */ /* 0x000fe20000400000 */
[----:B------:R-:W-:Y:S01]  /*1500*/  @!P4 FMUL R10, R10, 16777216 ;  /* 0x4b8000000a0ac820 */ /* 0x000fe20000400000 */
[----:B------:R-:W-:Y:S01]  /*1510*/  @P1 FMUL R16, R16, 0.25 ;  /* 0x3e80000010101820 */ /* 0x000fe20000400000 */
[----:B------:R-:W-:Y:S01]  /*1520*/  @P1 FMUL R28, R28, 0.25 ;  /* 0x3e8000001c1c1820 */ /* 0x000fe20000400000 */
[----:B------:R-:W-:Y:S01]  /*1530*/  @P0 FMUL R26, R26, 0.25 ;  /* 0x3e8000001a1a0820 */ /* 0x000fe20000400000 */
[----:B------:R-:W-:Y:S01]  /*1540*/  @!P4 FMUL R30, R30, 16777216 ;  /* 0x4b8000001e1ec820 */ /* 0x000fe20000400000 */
[----:B-1----:R-:W-:Y:S01]  /*1550*/  LOP3.LUT R3, R0, 0x1c, RZ, 0xc0, !PT ;  /* 0x0000001c00037812 */ /* 0x002fe200078ec0ff */
[----:B------:R-:W-:Y:S01]  /*1560*/  @P0 FMUL R22, R22, 0.25 ;  /* 0x3e80000016160820 */ /* 0x000fe20000400000 */
[C---:B------:R-:W-:Y:S01]  /*1570*/  SHF.L.U32 R2, R0.reuse, 0x5, RZ ;  /* 0x0000000500027819 */ /* 0x040fe200000006ff */
[----:B------:R-:W-:Y:S01]  /*1580*/  @P1 FMUL R17, R17, 0.25 ;  /* 0x3e80000011111820 */ /* 0x000fe20000400000 */
[----:B------:R-:W-:Y:S01]  /*1590*/  SHF.R.U32.HI R4, RZ, 0x1, R0 ;  /* 0x00000001ff047819 */ /* 0x000fe20000011600 */
[----:B------:R-:W-:Y:S01]  /*15a0*/  IMAD.SHL.U32 R3, R3, 0x2, RZ ;  /* 0x0000000203037824 */ /* 0x000fe200078e00ff */
[----:B------:R-:W-:Y:S01]  /*15b0*/  SHF.L.U32 R12, R0, 0x3, RZ ;  /* 0x00000003000c7819 */ /* 0x000fe200000006ff */
[----:B------:R-:W-:Y:S01]  /*15c0*/  @!P5 FMUL R24, R24, 16777216 ;  /* 0x4b8000001818d820 */ /* 0x000fe20000400000 */
[----:B------:R-:W-:Y:S01]  /*15d0*/  LOP3.LUT R7, R4, 0x4, RZ, 0xc0, !PT ;  /* 0x0000000404077812 */ /* 0x000fe200078ec0ff */
[----:B------:R-:W-:Y:S01]  /*15e0*/  @!P5 FMUL R21, R21, 16777216 ;  /* 0x4b8000001515d820 */ /* 0x000fe20000400000 */
[----:B------:R-:W-:Y:S01]  /*15f0*/  LOP3.LUT R2, R3, 0x260, R2, 0x78, !PT ;  /* 0x0000026003027812 */ /* 0x000fe200078e7802 */
[----:B------:R-:W-:Y:S01]  /*1600*/  @!P5 FMUL R20, R20, 16777216 ;  /* 0x4b8000001414d820 */ /* 0x000fe20000400000 */
[C---:B------:R-:W-:Y:S01]  /*1610*/  LOP3.LUT R3, R0.reuse, 0xc0, RZ, 0xc0, !PT ;  /* 0x000000c000037812 */ /* 0x040fe200078ec0ff */
[----:B------:R-:W-:Y:S01]  /*1620*/  @P0 FMUL R31, R31, 0.25 ;  /* 0x3e8000001f1f0820 */ /* 0x000fe20000400000 */
[----:B0-----:R-:W-:Y:S01]  /*1630*/  LOP3.LUT R9, R0, 0x20, RZ, 0xc0, !PT ;  /* 0x0000002000097812 */ /* 0x001fe200078ec0ff */
[----:B------:R-:W-:Y:S01]  /*1640*/  @P1 FMUL R29, R29, 0.25 ;  /* 0x3e8000001d1d1820 */ /* 0x000fe20000400000 */
[----:B------:R-:W-:Y:S01]  /*1650*/  SHF.R.U32.HI R3, RZ, 0x1, R3 ;  /* 0x00000001ff037819 */ /* 0x000fe20000011603 */
[----:B------:R-:W-:Y:S01]  /*1660*/  @!P5 FMUL R16, R16, 16777216 ;  /* 0x4b8000001010d820 */ /* 0x000fe20000400000 */
[----:B------:R-:W-:Y:S01]  /*1670*/  LOP3.LUT R4, R12, 0x38, RZ, 0xc0, !PT ;  /* 0x000000380c047812 */ /* 0x000fe200078ec0ff */
[----:B------:R-:W-:Y:S01]  /*1680*/  @!P5 FMUL R28, R28, 16777216 ;  /* 0x4b8000001c1cd820 */ /* 0x000fe20000400000 */
[----:B------:R-:W-:Y:S01]  /*1690*/  LOP3.LUT R5, R3, 0x1f8, R12, 0x78, !PT ;  /* 0x000001f803057812 */ /* 0x000fe200078e780c */
[----:B------:R-:W-:Y:S01]  /*16a0*/  FMUL R3, R44, 8388608 ;  /* 0x4b0000002c037820 */ /* 0x000fe20000400000 */
[----:B------:R-:W-:Y:S01]  /*16b0*/  IADD3 R7, PT, PT, R7, UR6, R4 ;  /* 0x0000000607077c10 */ /* 0x000fe2000fffe004 */
[----:B------:R-:W-:Y:S01]  /*16c0*/  IMAD R12, R9, 0x4, R2 ;  /* 0x00000004090c7824 */ /* 0x000fe200078e0202 */
[C---:B------:R-:W-:Y:S01]  /*16d0*/  SHF.L.U32 R2, R0.reuse, 0x7, RZ ;  /* 0x0000000700027819 */ /* 0x040fe200000006ff */
[----:B------:R-:W-:Y:S01]  /*16e0*/  IMAD.SHL.U32 R4, R0, 0x4, RZ ;  /* 0x0000000400047824 */ /* 0x000fe200078e00ff */
[----:B------:R-:W-:Y:S01]  /*16f0*/  FSEL R3, R3, R44, !P3 ;  /* 0x0000002c03037208 */ /* 0x000fe20005800000 */
[----:B------:R-:W-:Y:S01]  /*1700*/  @P0 FMUL R44, R44, 0.25 ;  /* 0x3e8000002c2c0820 */ /* 0x000fe20000400000 */
[----:B------:R-:W-:Y:S01]  /*1710*/  LOP3.LUT R2, R2, 0x600, RZ, 0xc0, !PT ;  /* 0x0000060002027812 */ /* 0x000fe200078ec0ff */
[----:B------:R-:W-:Y:S01]  /*1720*/  @P1 FMUL R25, R25, 0.25 ;  /* 0x3e80000019191820 */ /* 0x000fe20000400000 */
[----:B------:R-:W-:Y:S01]  /*1730*/  LOP3.LUT R4, R4, 0x40, RZ, 0xc0, !PT ;  /* 0x0000004004047812 */ /* 0x000fe200078ec0ff */
[----:B------:R-:W-:Y:S01]  /*1740*/  @!P4 FMUL R44, R44, 16777216 ;  /* 0x4b8000002c2cc820 */ /* 0x000fe20000400000 */
[----:B------:R-:W-:Y:S01]  /*1750*/  IADD3 R5, PT, PT, R5, UR6, R2 ;  /* 0x0000000605057c10 */ /* 0x000fe2000fffe002 */
[----:B------:R-:W-:Y:S01]  /*1760*/  @!P4 FMUL R26, R26, 16777216 ;  /* 0x4b8000001a1ac820 */ /* 0x000fe20000400000 */
[----:B------:R-:W-:Y:S01]  /*1770*/  IADD3 R2, PT, PT, R4, R7, RZ ;  /* 0x0000000704027210 */ /* 0x000fe20007ffe0ff */
[----:B------:R-:W-:Y:S01]  /*1780*/  FMUL R4, R45, 8388608 ;  /* 0x4b0000002d047820 */ /* 0x000fe20000400000 */
[----:B------:R-:W0:Y:S01]  /*1790*/  MUFU.RCP R7, R44 ;  /* 0x0000002c00077308 */ /* 0x000e220000001000 */
[----:B------:R-:W-:Y:S01]  /*17a0*/  @!P4 FMUL R22, R22, 16777216 ;  /* 0x4b8000001616c820 */ /* 0x000fe20000400000 */
[----:B------:R-:W-:Y:S01]  /*17b0*/  @!P5 FMUL R17, R17, 16777216 ;  /* 0x4b8000001111d820 */ /* 0x000fe20000400000 */
[----:B------:R-:W-:Y:S01]  /*17c0*/  @!P4 FMUL R31, R31, 16777216 ;  /* 0x4b8000001f1fc820 */ /* 0x000fe20000400000 */
[----:B------:R-:W-:Y:S01]  /*17d0*/  FSEL R4, R4, R45, !P2 ;  /* 0x0000002d04047208 */ /* 0x000fe20005000000 */
[----:B------:R-:W-:Y:S01]  /*17e0*/  @P1 FMUL R45, R45, 0.25 ;  /* 0x3e8000002d2d1820 */ /* 0x000fe20000400000 */
[----:B------:R-:W-:Y:S01]  /*17f0*/  @!P5 FMUL R29, R29, 16777216 ;  /* 0x4b8000001d1dd820 */ /* 0x000fe20000400000 */
[----:B------:R-:W-:Y:S01]  /*1800*/  @!P5 FMUL R25, R25, 16777216 ;  /* 0x4b8000001919d820 */ /* 0x000fe20000400000 */
[----:B------:R-:W1:Y:S01]  /*1810*/  LDCU.64 UR4, c[0x0][0x3e0] ;  /* 0x00007c00ff0477ac */ /* 0x000e620008000a00 */
[----:B------:R-:W-:Y:S01]  /*1820*/  @!P5 FMUL R45, R45, 16777216 ;  /* 0x4b8000002d2dd820 */ /* 0x000fe20000400000 */
[C---:B------:R-:W-:Y:S01]  /*1830*/  VIADD R9, R4.reuse, 0xc0cafb0d ;  /* 0xc0cafb0d04097836 */ /* 0x040fe20000000000 */
[----:B------:R-:W-:-:S02]  /*1840*/  ISETP.GE.U32.AND P1, PT, R4, 0x7f800000, PT ;  /* 0x7f8000000400780c */ /* 0x000fc40003f26070 */
[C---:B------:R-:W-:Y:S02]  /*1850*/  FSETP.NEU.AND P0, PT, R4.reuse, RZ, PT ;  /* 0x000000ff0400720b */ /* 0x040fe40003f0d000 */
[----:B------:R-:W-:Y:S01]  /*1860*/  LOP3.LUT R9, R9, 0xff800000, RZ, 0xc0, !PT ;  /* 0xff80000009097812 */ /* 0x000fe200078ec0ff */
[C---:B0-----:R-:W-:Y:S01]  /*1870*/  FMUL R18, R7.reuse, R27 ;  /* 0x0000001b07127220 */ /* 0x041fe20000400000 */
[C---:B------:R-:W-:Y:S01]  /*1880*/  FMUL R27, R7.reuse, R6 ;  /* 0x00000006071b7220 */ /* 0x040fe20000400000 */
[----:B------:R-:W-:Y:S01]  /*1890*/  FMUL R19, R7, R8 ;  /* 0x0000000807137220 */ /* 0x000fe20000400000 */
[----:B------:R-:W0:Y:S01]  /*18a0*/  MUFU.RCP R6, R45 ;  /* 0x0000002d00067308 */ /* 0x000e220000001000 */
[----:B------:R-:W-:Y:S01]  /*18b0*/  IADD3 R8, PT, PT, R3, -0x3f3504f3, RZ ;  /* 0xc0cafb0d03087810 */ /* 0x000fe20007ffe0ff */
[C---:B------:R-:W-:Y:S01]  /*18c0*/  FMUL R13, R7.reuse, R10 ;  /* 0x0000000a070d7220 */ /* 0x040fe20000400000 */
[----:B------:R-:W-:Y:S02]  /*18d0*/  IMAD.IADD R10, R4, 0x1, -R9 ;  /* 0x00000001040a7824 */ /* 0x000fe400078e0a09 */
[C---:B------:R-:W-:Y:S01]  /*18e0*/  FMUL R32, R7.reuse, R30 ;  /* 0x0000001e07207220 */ /* 0x040fe20000400000 */
[----:B------:R-:W-:Y:S01]  /*18f0*/  LOP3.LUT R8, R8, 0xff800000, RZ, 0xc0, !PT ;  /* 0xff80000008087812 */ /* 0x000fe200078ec0ff */
[C---:B------:R-:W-:Y:S01]  /*1900*/  FMUL R23, R7.reuse, R26 ;  /* 0x0000001a07177220 */ /* 0x040fe20000400000 */
[----:B------:R-:W-:Y:S01]  /*1910*/  FADD R10, R10, -1 ;  /* 0xbf8000000a0a7421 */ /* 0x000fe20000000000 */
[----:B------:R-:W-:Y:S01]  /*1920*/  FMUL R26, R7, R22 ;  /* 0x00000016071a7220 */ /* 0x000fe20000400000 */
[----:B------:R-:W-:Y:S01]  /*1930*/  IADD3 R11, PT, PT, R3, -R8, RZ ;  /* 0x80000008030b7210 */ /* 0x000fe20007ffe0ff */
[----:B------:R-:W-:Y:S01]  /*1940*/  FMUL R22, R7, R31 ;  /* 0x0000001f07167220 */ /* 0x000fe20000400000 */
[----:B------:R-:W-:Y:S01]  /*1950*/  F2FP.BF16.F32.PACK_AB R19, R18, R19 ;  /* 0x000000131213723e */ /* 0x000fe200000010ff */
[----:B-1----:R-:W-:-:S02]  /*1960*/  UIMAD UR4, UR10, UR4, URZ ;  /* 0x000000040a0472a4 */ /* 0x002fc4000f8e02ff */
[----:B------:R-:W-:Y:S01]  /*1970*/  FADD R11, R11, -1 ;  /* 0xbf8000000b0b7421 */ /* 0x000fe20000000000 */
[----:B------:R-:W-:Y:S01]  /*1980*/  F2FP.BF16.F32.PACK_AB R18, R13, R22 ;  /* 0x000000160d12723e */ /* 0x000fe200000010ff */
[C---:B0-----:R-:W-:Y:S01]  /*1990*/  FMUL R24, R6.reuse, R24 ;  /* 0x0000001806187220 */ /* 0x041fe20000400000 */
[C---:B------:R-:W-:Y:S01]  /*19a0*/  FMUL R30, R6.reuse, R21 ;  /* 0x00000015061e7220 */ /* 0x040fe20000400000 */
[C---:B------:R-:W-:Y:S01]  /*19b0*/  FMUL R15, R6.reuse, R20 ;  /* 0x00000014060f7220 */ /* 0x040fe20000400000 */
[C---:B------:R-:W-:Y:S01]  /*19c0*/  FMUL R16, R6.reuse, R16 ;  /* 0x0000001006107220 */ /* 0x040fe20000400000 */
[C---:B------:R-:W-:Y:S01]  /*19d0*/  FMUL R21, R6.reuse, R28 ;  /* 0x0000001c06157220 */ /* 0x040fe20000400000 */
[C---:B------:R-:W-:Y:S01]  /*19e0*/  FMUL R20, R6.reuse, R17 ;  /* 0x0000001106147220 */ /* 0x040fe20000400000 */
[----:B------:R-:W-:Y:S01]  /*19f0*/  FMUL R29, R6, R29 ;  /* 0x0000001d061d7220 */ /* 0x000fe20000400000 */
[----:B------:R-:W-:Y:S01]  /*1a00*/  F2FP.BF16.F32.PACK_AB R17, R24, R15 ;  /* 0x0000000f1811723e */ /* 0x000fe200000010ff */
[----:B------:R-:W-:Y:S01]  /*1a10*/  FMUL R7, R6, R25 ;  /* 0x0000001906077220 */ /* 0x000fe20000400000 */
[----:B------:R-:W-:Y:S01]  /*1a20*/  F2FP.BF16.F32.PACK_AB R16, R16, R21 ;  /* 0x000000151010723e */ /* 0x000fe200000010ff */
[-C--:B------:R-:W-:Y:S01]  /*1a30*/  FFMA.FTZ R15, R10, R14.reuse, -0.16845393180847167969 ;  /* 0xbe2c7f300a0f7423 */ /* 0x080fe2000001000e */
[----:B------:R-:W-:Y:S01]  /*1a40*/  FFMA.FTZ R14, R11, R14, -0.16845393180847167969 ;  /* 0xbe2c7f300b0e7423 */ /* 0x000fe2000001000e */
[----:B------:R-:W-:Y:S01]  /*1a50*/  F2FP.BF16.F32.PACK_AB R6, R20, R29 ;  /* 0x0000001d1406723e */ /* 0x000fe200000010ff */
[----:B------:R-:W0:Y:S01]  /*1a60*/  LDC R22, c[0x0][0x3e8] ;  /* 0x0000fa00ff167b82 */ /* 0x000e220000000800 */
[----:B------:R1:W-:Y:S01]  /*1a70*/  STS.64 [R12+UR6], R16 ;  /* 0x000000100c007988 */ /* 0x0003e20008000a06 */
[----:B------:R-:W-:Y:S01]  /*1a80*/  F2FP.BF16.F32.PACK_AB R7, R7, R30 ;  /* 0x0000001e0707723e */ /* 0x000fe200000010ff */
[----:B------:R-:W-:Y:S01]  /*1a90*/  FFMA.FTZ R21, R10, R15, 0.1716887056827545166 ;  /* 0x3e2fcf2a0a157423 */ /* 0x000fe2000001000f */
[----:B------:R-:W-:Y:S01]  /*1aa0*/  FFMA.FTZ R20, R11, R14, 0.1716887056827545166 ;  /* 0x3e2fcf2a0b147423 */ /* 0x000fe2000001000e */
[----:B------:R-:W-:-:S02]  /*1ab0*/  F2FP.BF16.F32.PACK_AB R15, R23, R26 ;  /* 0x0000001a170f723e */ /* 0x000fc400000010ff */
[----:B------:R-:W-:Y:S01]  /*1ac0*/  F2FP.BF16.F32.PACK_AB R14, R27, R32 ;  /* 0x000000201b0e723e */ /* 0x000fe200000010ff */
[----:B------:R2:W-:Y:S01]  /*1ad0*/  STS.64 [R12+UR6+0x100], R6 ;  /* 0x000100060c007988 */ /* 0x0005e20008000a06 */
[----:B------:R-:W-:Y:S01]  /*1ae0*/  FFMA.FTZ R21, R10, R21, -0.17900948226451873779 ;  /* 0xbe374e430a157423 */ /* 0x000fe20000010015 */
[C---:B------:R-:W-:Y:S01]  /*1af0*/  FFMA.FTZ R20, R11.reuse, R20, -0.17900948226451873779 ;  /* 0xbe374e430b147423 */ /* 0x040fe20000010014 */
[----:B------:R-:W-:Y:S01]  /*1b00*/  I2FP.F32.S32 R13, R9 ;  /* 0x00000009000d7245 */ /* 0x000fe20000201400 */
[----:B------:R-:W3:Y:S01]  /*1b10*/  LDC.64 R24, c[0x0][0x3a0] ;  /* 0x0000e800ff187b82 */ /* 0x000ee20000000a00 */
[----:B-1----:R-:W-:Y:S01]  /*1b20*/  LOP3.LUT R16, R12, 0x40, RZ, 0x3c, !PT ;  /* 0x000000400c107812 */ /* 0x002fe200078e3cff */
[----:B------:R-:W-:Y:S01]  /*1b30*/  FFMA.FTZ R21, R10, R21, 0.20512372255325317383 ;  /* 0x3e520bf40a157423 */ /* 0x000fe20000010015 */
[----:B------:R-:W-:-:S03]  /*1b40*/  FFMA.FTZ R20, R11, R20, 0.20512372255325317383 ;  /* 0x3e520bf40b147423 */ /* 0x000fc60000010014 */
[----:B------:R1:W-:Y:S01]  /*1b50*/  STS.64 [R16+UR6+0x400], R14 ;  /* 0x0004000e10007988 */ /* 0x0003e20008000a06 */
[C---:B------:R-:W-:Y:S01]  /*1b60*/  FFMA.FTZ R21, R10.reuse, R21, -0.24046532809734344482 ;  /* 0xbe763c8b0a157423 */ /* 0x040fe20000010015 */
[C---:B------:R-:W-:Y:S01]  /*1b70*/  FFMA.FTZ R20, R11.reuse, R20, -0.24046532809734344482 ;  /* 0xbe763c8b0b147423 */ /* 0x040fe20000010014 */
[----:B--2---:R-:W2:Y:S01]  /*1b80*/  LDC.64 R6, c[0x0][0x398] ;  /* 0x0000e600ff067b82 */ /* 0x004ea20000000a00 */
[----:B------:R-:W-:Y:S01]  /*1b90*/  STS.64 [R16+UR6+0x500], R18 ;  /* 0x0005001210007988 */ /* 0x000fe20008000a06 */
[C---:B------:R-:W-:Y:S01]  /*1ba0*/  FFMA.FTZ R21, R10.reuse, R21, 0.28857114911079406738 ;  /* 0x3e93bf990a157423 */ /* 0x040fe20000010015 */
[C---:B------:R-:W-:Y:S01]  /*1bb0*/  FFMA.FTZ R20, R11.reuse, R20, 0.28857114911079406738 ;  /* 0x3e93bf990b147423 */ /* 0x040fe20000010014 */
[----:B------:R-:W-:Y:S02]  /*1bc0*/  FSEL R12, RZ, -23, P2 ;  /* 0xc1b80000ff0c7808 */ /* 0x000fe40001000000 */
[C---:B------:R-:W-:Y:S01]  /*1bd0*/  FFMA.FTZ R21, R10.reuse, R21, -0.36067417263984680176 ;  /* 0xbeb8aa490a157423 */ /* 0x040fe20000010015 */
[C---:B------:R-:W-:Y:S01]  /*1be0*/  FFMA.FTZ R20, R11.reuse, R20, -0.36067417263984680176 ;  /* 0xbeb8aa490b147423 */ /* 0x040fe20000010014 */
[----:B------:R-:W-:Y:S01]  /*1bf0*/  BAR.SYNC.DEFER_BLOCKING 0x0 ;  /* 0x0000000000007b1d */ /* 0x000fe20000010000 */
[----:B-1----:R-:W-:Y:S01]  /*1c00*/  I2FP.F32.S32 R15, R8 ;  /* 0x00000008000f7245 */ /* 0x002fe20000201400 */
[C---:B------:R-:W-:Y:S01]  /*1c10*/  FFMA.FTZ R21, R10.reuse, R21, 0.48089820146560668945 ;  /* 0x3ef6384a0a157423 */ /* 0x040fe20000010015 */
[----:B------:R-:W-:Y:S01]  /*1c20*/  FFMA.FTZ R20, R11, R20, 0.48089820146560668945 ;  /* 0x3ef6384a0b147423 */ /* 0x000fe20000010014 */
[----:B------:R-:W-:Y:S01]  /*1c30*/  FSEL R14, RZ, -23, P3 ;  /* 0xc1b80000ff0e7808 */ /* 0x000fe20001800000 */
[----:B------:R-:W-:Y:S01]  /*1c40*/  FFMA.FTZ R12, R13, 1.1920928955078125e-07, R12 ;  /* 0x340000000d0c7823 */ /* 0x000fe2000001000c */
[C---:B------:R-:W-:Y:S01]  /*1c50*/  FFMA.FTZ R21, R10.reuse, R21, -0.72134751081466674805 ;  /* 0xbf38aa3b0a157423 */ /* 0x040fe20000010015 */
[----:B------:R-:W-:Y:S01]  /*1c60*/  FFMA.FTZ R20, R11, R20, -0.72134751081466674805 ;  /* 0xbf38aa3b0b147423 */ /* 0x000fe20000010014 */
[----:B------:R-:W-:Y:S01]  /*1c70*/  ISETP.GE.U32.AND P2, PT, R3, 0x7f800000, PT ;  /* 0x7f8000000300780c */ /* 0x000fe20003f46070 */
[----:B------:R-:W-:Y:S01]  /*1c80*/  FFMA.FTZ R14, R15, 1.1920928955078125e-07, R14 ;  /* 0x340000000f0e7823 */ /* 0x000fe2000001000e */
[----:B------:R-:W-:Y:S01]  /*1c90*/  FMUL R21, R10, R21 ;  /* 0x000000150a157220 */ /* 0x000fe20000400000 */
[----:B------:R-:W-:Y:S01]  /*1ca0*/  FMUL R20, R11, R20 ;  /* 0x000000140b147220 */ /* 0x000fe20000400000 */
[----:B------:R-:W-:-:S02]  /*1cb0*/  @P1 MOV R13, 0x7f800000 ;  /* 0x7f800000000d1802 */ /* 0x000fc40000000f00 */
[----:B------:R-:W-:Y:S01]  /*1cc0*/  FMUL R21, R10, R21 ;  /* 0x000000150a157220 */ /* 0x000fe20000400000 */
[----:B------:R-:W-:-:S03]  /*1cd0*/  FMUL R20, R11, R20 ;  /* 0x000000140b147220 */ /* 0x000fc60000400000 */
[----:B------:R-:W-:Y:S01]  /*1ce0*/  FFMA.FTZ R21, R10, 1.4426950216293334961, R21 ;  /* 0x3fb8aa3b0a157823 */ /* 0x000fe20000010015 */
[----:B------:R-:W-:Y:S02]  /*1cf0*/  IMAD R10, R47, UR5, RZ ;  /* 0x000000052f0a7c24 */ /* 0x000fe4000f8e02ff */
[----:B------:R-:W-:Y:S01]  /*1d00*/  FFMA.FTZ R11, R11, 1.4426950216293334961, R20 ;  /* 0x3fb8aa3b0b0b7823 */ /* 0x000fe20000010014 */
[----:B------:R-:W-:Y:S01]  /*1d10*/  USHF.L.U32 UR5, UR4, 0x1, URZ ;  /* 0x0000000104057899 */ /* 0x000fe200080006ff */
[----:B------:R-:W-:Y:S01]  /*1d20*/  FADD R21, R12, R21 ;  /* 0x000000150c157221 */ /* 0x000fe20000000000 */
[----:B------:R-:W-:Y:S01]  /*1d30*/  @P1 FFMA.FTZ R21, R4, R13, +INF ;  /* 0x7f80000004151423 */ /* 0x000fe2000001000d */
[----:B------:R1:W4:Y:S01]  /*1d40*/  LDS.64 R8, [R5] ;  /* 0x0000000005087984 */ /* 0x0003220000000a00 */
[----:B------:R-:W-:Y:S01]  /*1d50*/  FADD R14, R14, R11 ;  /* 0x0000000b0e0e7221 */ /* 0x000fe20000000000 */
[----:B------:R-:W-:Y:S02]  /*1d60*/  SHF.R.U32.HI R11, RZ, 0x5, R0 ;  /* 0x00000005ff0b7819 */ /* 0x000fe40000011600 */
[----:B------:R-:W-:-:S02]  /*1d70*/  @P2 MOV R4, 0x7f800000 ;  /* 0x7f80000000042802 */ /* 0x000fc40000000f00 */
[C---:B------:R-:W-:Y:S01]  /*1d80*/  FSETP.NEU.AND P1, PT, R3.reuse, RZ, PT ;  /* 0x000000ff0300720b */ /* 0x040fe20003f2d000 */
[C---:B-1----:R-:W-:Y:S02]  /*1d90*/  IMAD.SHL.U32 R5, R10.reuse, 0x2, RZ ;  /* 0x000000020a057824 */ /* 0x042fe400078e00ff */
[----:B------:R-:W-:Y:S01]  /*1da0*/  @P2 FFMA.FTZ R14, R3, R4, +INF ;  /* 0x7f800000030e2423 */ /* 0x000fe20000010004 */
[----:B------:R-:W-:Y:S01]  /*1db0*/  IMAD.HI R10, R10, 0x2, RZ ;  /* 0x000000020a0a7827 */ /* 0x000fe200078e02ff */
[----:B------:R-:W-:Y:S02]  /*1dc0*/  FSEL R21, R21, -INF , P0 ;  /* 0xff80000015157808 */ /* 0x000fe40000000000 */
[----:B--2---:R-:W-:Y:S01]  /*1dd0*/  IADD3 R16, P3, P4, R5, UR5, R6 ;  /* 0x0000000505107c10 */ /* 0x004fe2000fc7e006 */
[----:B------:R-:W-:Y:S01]  /*1de0*/  UIMAD.WIDE UR4, UR4, 0x2, URZ ;  /* 0x00000002040478a5 */ /* 0x000fe2000f8e02ff */
[----:B------:R-:W-:Y:S01]  /*1df0*/  SGXT.U32 R5, R11, 0x3 ;  /* 0x000000030b05781a */ /* 0x000fe20000000000 */
[----:B------:R-:W-:Y:S01]  /*1e00*/  FFMA R36, R21, 0.69314718246459960938, R36 ;  /* 0x3f31721815247823 */ /* 0x000fe20000000024 */
[----:B------:R-:W-:-:S02]  /*1e10*/  LEA.HI R11, R0, 0x18, RZ, 0x1b ;  /* 0x00000018000b7811 */ /* 0x000fc400078fd8ff */
[----:B------:R-:W-:Y:S01]  /*1e20*/  FSEL R14, R14, -INF , P1 ;  /* 0xff8000000e0e7808 */ /* 0x000fe20000800000 */
[-C--:B0-----:R-:W-:Y:S01]  /*1e30*/  IMAD R5, R5, R22.reuse, RZ ;  /* 0x0000001605057224 */ /* 0x081fe200078e02ff */
[----:B------:R-:W-:Y:S01]  /*1e40*/  IADD3.X R18, PT, PT, R10, UR5, R7, P3, P4 ;  /* 0x000000050a127c10 */ /* 0x000fe20009fe8407 */
[----:B------:R-:W-:Y:S01]  /*1e50*/  IMAD R7, R11, R22, RZ ;  /* 0x000000160b077224 */ /* 0x000fe200078e02ff */
[----:B------:R-:W-:Y:S01]  /*1e60*/  LOP3.LUT P0, RZ, R0, 0xe0, RZ, 0xc0, !PT ;  /* 0x000000e000ff7812 */ /* 0x000fe2000780c0ff */
[----:B------:R-:W-:Y:S01]  /*1e70*/  IMAD R3, R22, 0x8, R5 ;  /* 0x0000000816037824 */ /* 0x000fe200078e0205 */
[-C--:B------:R-:W-:Y:S01]  /*1e80*/  LEA R4, P2, R5, R16.reuse, 0x1 ;  /* 0x0000001005047211 */ /* 0x080fe200078408ff */
[----:B------:R-:W0:Y:S01]  /*1e90*/  LDCU UR4, c[0x0][0x3ec] ;  /* 0x00007d80ff0477ac */ /* 0x000e220008000800 */
[-C--:B------:R-:W-:Y:S01]  /*1ea0*/  LEA R12, P4, R7, R16.reuse, 0x1 ;  /* 0x00000010070c7211 */ /* 0x080fe200078808ff */
[----:B------:R-:W-:Y:S01]  /*1eb0*/  FFMA R37, R14, 0.69314718246459960938, R37 ;  /* 0x3f3172180e257823 */ /* 0x000fe20000000025 */
[----:B------:R-:W-:-:S02]  /*1ec0*/  LEA R6, P3, R3, R16, 0x1 ;  /* 0x0000001003067211 */ /* 0x000fc400078608ff */
[----:B------:R-:W-:Y:S02]  /*1ed0*/  LEA R11, R22, R3, 0x3 ;  /* 0x00000003160b7211 */ /* 0x000fe400078e18ff */
[-C--:B------:R-:W-:Y:S02]  /*1ee0*/  LEA.HI.X.SX32 R5, R5, R18.reuse, 0x1, P2 ;  /* 0x0000001205057211 */ /* 0x080fe400010f0eff */
[-C--:B------:R-:W-:Y:S02]  /*1ef0*/  LEA.HI.X.SX32 R13, R7, R18.reuse, 0x1, P4 ;  /* 0x00000012070d7211 */ /* 0x080fe400020f0eff */
[----:B------:R-:W-:Y:S01]  /*1f00*/  LEA.HI.X.SX32 R7, R3, R18, 0x1, P3 ;  /* 0x0000001203077211 */ /* 0x000fe200018f0eff */
[----:B------:R-:W-:Y:S01]  /*1f10*/  IMAD.SHL.U32 R3, R0, 0x2, RZ ;  /* 0x0000000200037824 */ /* 0x000fe200078e00ff */
[----:B------:R-:W-:Y:S01]  /*1f20*/  LEA R10, P2, R11, R16, 0x1 ;  /* 0x000000100b0a7211 */ /* 0x000fe200078408ff */
[----:B----4-:R1:W-:Y:S01]  /*1f30*/  STG.E.U16 desc[UR16][R4.64], R8 ;  /* 0x0000000804007986 */ /* 0x0103e2000c101510 */
[----:B------:R-:W-:Y:S01]  /*1f40*/  PRMT R15, R8, 0x7632, R15 ;  /* 0x00007632080f7816 */ /* 0x000fe2000000000f */
[----:B------:R-:W-:Y:S01]  /*1f50*/  IMAD.HI R0, R47, 0x4, RZ ;  /* 0x000000042f007827 */ /* 0x000fe200078e02ff */
[----:B------:R-:W-:Y:S01]  /*1f60*/  LEA.HI.X.SX32 R11, R11, R18, 0x1, P2 ;  /* 0x000000120b0b7211 */ /* 0x000fe200010f0eff */
[----:B0-----:R-:W-:Y:S01]  /*1f70*/  UIMAD UR4, UR10, UR4, URZ ;  /* 0x000000040a0472a4 */ /* 0x001fe2000f8e02ff */
[----:B------:R-:W-:Y:S01]  /*1f80*/  LOP3.LUT R3, R3, 0x78, RZ, 0xc0, !PT ;  /* 0x0000007803037812 */ /* 0x000fe200078ec0ff */
[----:B------:R0:W-:Y:S02]  /*1f90*/  STG.E.U16 desc[UR16][R6.64], R15 ;  /* 0x0000000f06007986 */ /* 0x0001e4000c101510 */
[----:B------:R-:W-:-:S02]  /*1fa0*/  USHF.L.U32 UR7, UR4, 0x2, URZ ;  /* 0x0000000204077899 */ /* 0x000fc400080006ff */
[----:B------:R2:W-:Y:S01]  /*1fb0*/  STG.E.U16 desc[UR16][R10.64], R9 ;  /* 0x000000090a007986 */ /* 0x0005e2000c101510 */
[----:B------:R-:W-:Y:S01]  /*1fc0*/  UIMAD.WIDE UR4, UR4, 0x4, URZ ;  /* 0x00000004040478a5 */ /* 0x000fe2000f8e02ff */
[----:B-1----:R-:W-:-:S04]  /*1fd0*/  SHF.L.U32 R5, R47, 0x2, RZ ;  /* 0x000000022f057819 */ /* 0x002fc800000006ff */
[----:B---3--:R-:W-:Y:S02]  /*1fe0*/  IADD3 R4, P1, P2, R5, UR7, R24 ;  /* 0x0000000705047c10 */ /* 0x008fe4000fa3e018 */
[----:B0-----:R-:W-:Y:S02]  /*1ff0*/  PRMT R7, R9, 0x7632, R7 ;  /* 0x0000763209077816 */ /* 0x001fe40000000007 */
[----:B------:R-:W-:-:S03]  /*2000*/  IADD3.X R5, PT, PT, R0, UR5, R25, P1, P2 ;  /* 0x0000000500057c10 */ /* 0x000fc60008fe4419 */
[----:B------:R2:W-:Y:S01]  /*2010*/  STG.E.U16 desc[UR16][R12.64], R7 ;  /* 0x000000070c007986 */ /* 0x0005e2000c101510 */
[----:B------:R-:W-:Y:S06]  /*2020*/  BAR.SYNC.DEFER_BLOCKING 0x0 ;  /* 0x0000000000007b1d */ /* 0x000fec0000010000 */
[----:B------:R2:W-:Y:S02]  /*2030*/  STS.64 [R3+UR6], R36 ;  /* 0x0000002403007988 */ /* 0x0005e40008000a06 */
[----:B------:R-:W-:Y:S06]  /*2040*/  BAR.SYNC.DEFER_BLOCKING 0x0 ;  /* 0x0000000000007b1d */ /* 0x000fec0000010000 */
[----:B------:R-:W-:Y:S05]  /*2050*/  @P0 EXIT ;  /* 0x000000000000094d */ /* 0x000fea0003800000 */
[----:B--2---:R-:W0:Y:S04]  /*2060*/  LDS R3, [R2] ;  /* 0x0000000002037984 */ /* 0x004e280000000800 */
[----:B0-----:R-:W-:Y:S01]  /*2070*/  STG.E desc[UR16][R4.64], R3 ;  /* 0x0000000304007986 */ /* 0x001fe2000c101910 */
[----:B------:R-:W-:Y:S05]  /*2080*/  EXIT ;  /* 0x000000000000794d */ /* 0x000fea0003800000 */
.L_x_2:
[----:B------:R-:W-:-:S00]  /*2090*/  BRA `(.L_x_2) ;  /* 0xfffffffc00fc7947 */ /* 0x000fc0000383ffff */
[----:B------:R-:W-:-:S00]  /*20a0*/  NOP ;  /* 0x0000000000007918 */ /* 0x000fc00000000000 */
        /* <DEDUP_REMOVED lines=13> */
.L_x_3:


//--------------------- .nv.global.init           --------------------------
	.section	.nv.global.init,"aw",@progbits
.nv.global.init:
	.type		_$_str,@object
	.size		_$_str,(.L_0 - _$_str)
_$_str:
        /*0000*/ 	.byte	0x5f, 0x5f, 0x43, 0x55, 0x44, 0x41, 0x5f, 0x46, 0x54, 0x5a, 0x00
.L_0:


//--------------------- .nv.shared.attn_fwd       --------------------------
	.section	.nv.shared.attn_fwd,"aw",@nobits
	.sectionflags	@""
	.align	16
	.zero		1024


//--------------------- .nv.shared.reserved.0     --------------------------
	.section	.nv.shared.reserved.0,"aw",@nobits
	.weak		__nv_reservedSMEM_offset_0_alias
	.size		__nv_reservedSMEM_offset_0_alias, 0, 64
	.other		__nv_reservedSMEM_offset_0_alias,@"STO_CUDA_RESERVED_SHARED STV_DEFAULT"
__nv_reservedSMEM_offset_0_alias:
	.zero		0
	.zero		64


//--------------------- .nv.constant0.attn_fwd    --------------------------
	.section	.nv.constant0.attn_fwd,"a",@progbits
	.sectionflags	@""
	.align	4
.nv.constant0.attn_fwd:
	.zero		1032


//--------------------- SYMBOLS --------------------------

	.type		.nv.reservedSmem.offset0,@object
	.size		.nv.reservedSmem.offset0,0x4
	.type		.nv.reservedSmem.cap,@object
	.size		.nv.reservedSmem.cap,0x4
